	.target	sm_100a

	.elftype	@"ET_EXEC"


//--------------------- .note.nv.tkinfo           --------------------------
	.section	.note.nv.tkinfo,"",@"SHT_NOTE"
	.sectionflags	@"SHF_NOTE_NV_TKINFO"
	.tkinfo
        /*0018*/ 	.word	0x00000002
        /*0030*/ 	.string	""
        /*0030*/ 	.string	"ptxas"
        /*0030*/ 	.string	"Cuda compilation tools, release 13.0, V13.0.88"
        /*0030*/ 	.string	"Build cuda_13.0.r13.0/compiler.36424714_0"
        /*0030*/ 	.string	"-arch sm_100a -m 64 "



//--------------------- .note.nv.cuinfo           --------------------------
	.section	.note.nv.cuinfo,"",@"SHT_NOTE"
	.sectionflags	@"SHF_NOTE_NV_CUINFO"
        /*0018*/ 	.short	0x0002
        /*001a*/ 	.short	0x0064
        /*001c*/ 	.short	0x0082
	.zero		2


//--------------------- .nv.info                  --------------------------
	.section	.nv.info,"",@"SHT_CUDA_INFO"
	.align	4


	//----- nvinfo : EIATTR_REGCOUNT
	.align		4
        /*0000*/ 	.byte	0x04, 0x2f
        /*0002*/ 	.short	(.L_20 - .L_19)
	.align		4
.L_19:
        /*0004*/ 	.word	index@(_ZN7cutlass13device_kernelINS_4gemm6kernel13GemmUniversalIN4cute5tupleIJiiiiEEENS1_10collective13CollectiveMmaINS1_35MainloopSm100TmaUmmaWarpSpecializedILi5ELi2ELi4ENS5_IJNS4_1CILi2EEESB_NSA_ILi1EEEEEEEENS5_IJNSA_ILi128EEENSA_ILi256EEENSA_ILi64EEEEEENS_12float_e5m2_tENS5_IJlSC_lEEESJ_SK_NS4_8TiledMMAINS4_8MMA_AtomIJNS4_10MMA_TraitsINS4_25SM100_MMA_F8F6F4_2x1SM_SSEJSJ_SJ_fSF_SG_NS4_17integral_constantINS4_4UMMA5MajorELSR_0EEESS_NSP_INSQ_7ScaleInELST_0EEESU_EEEEEENS4_6LayoutINS5_IJSC_SC_SC_EEENS5_IJNSA_ILi0EEESZ_SZ_EEEEENS5_IJNS4_10UnderscoreES12_S12_EEEEENS4_28SM100_TMA_2SM_LOAD_MULTICASTENS4_14ComposedLayoutINS4_7SwizzleILi2ELi4ELi3EEENS4_18smem_ptr_flag_bitsILi8EEENSX_INS5_IJNSA_ILi8EEESH_EEENS5_IJSH_SC_EEEEEEEvNS4_8identityENS4_18SM100_TMA_2SM_LOADES1F_vS1G_EENS_8epilogue10collective18CollectiveEpilogueINS1J_23Sm100TmaWarpSpecializedILi4ELi2ELi32ELb0ELb0EEEJNS5_IJSH_SG_SH_EEENS5_IJNSX_ISH_SC_EENSX_INS5_IJNSA_ILi32EEESB_EEENS5_IJSC_SF_EEEEEEEESJ_SK_SJ_SK_NS1J_6fusion15FusionCallbacksIS1N_NS1V_17LinearCombinationISJ_fSJ_fLNS_15FloatRoundStyleE2EEES1O_S1U_JEEENS4_5SM1004TMEM4LOAD26SM100_TMEM_LOAD_32dp32b32xENS4_13SM90_TMA_LOADENS16_INS17_ILi1ELi4ELi3EEES1A_NSX_INS5_IJS1B_S1Q_EEENS5_IJS1Q_SC_EEEEEEENS4_39AutoVectorizingCopyWithAssumedAlignmentILi128EEENS4_14SM90_TMA_STOREES2A_S2C_S2C_EEEvvEEEEvNT_6ParamsE)
        /*0008*/ 	.word	0x00000074


	//----- nvinfo : EIATTR_FRAME_SIZE
	.align		4
.L_20:
        /*000c*/ 	.byte	0x04, 0x11
        /*000e*/ 	.short	(.L_22 - .L_21)
	.align		4
.L_21:
        /*0010*/ 	.word	index@($__internal_2_$__cuda_sm10x_tcgen05_guardrail_trap_unallocated_columns_being_dealloced)
        /*0014*/ 	.word	0x00000000


	//----- nvinfo : EIATTR_FRAME_SIZE
	.align		4
.L_22:
        /*0018*/ 	.byte	0x04, 0x11
        /*001a*/ 	.short	(.L_24 - .L_23)
	.align		4
.L_23:
        /*001c*/ 	.word	index@($__internal_1_$__cuda_sm10x_tcgen05_guardrail_trap_phase_invalid_during_alloc)
        /*0020*/ 	.word	0x00000000


	//----- nvinfo : EIATTR_FRAME_SIZE
	.align		4
.L_24:
        /*0024*/ 	.byte	0x04, 0x11
        /*0026*/ 	.short	(.L_26 - .L_25)
	.align		4
.L_25:
        /*0028*/ 	.word	index@($__internal_0_$__cuda_sm10x_tcgen05_guardrail_trap_col_being_dealloced_not_returned_by_alloc)
        /*002c*/ 	.word	0x00000000


	//----- nvinfo : EIATTR_FRAME_SIZE
	.align		4
.L_26:
        /*0030*/ 	.byte	0x04, 0x11
        /*0032*/ 	.short	(.L_28 - .L_27)
	.align		4
.L_27:
        /*0034*/ 	.word	index@(_ZN7cutlass13device_kernelINS_4gemm6kernel13GemmUniversalIN4cute5tupleIJiiiiEEENS1_10collective13CollectiveMmaINS1_35MainloopSm100TmaUmmaWarpSpecializedILi5ELi2ELi4ENS5_IJNS4_1CILi2EEESB_NSA_ILi1EEEEEEEENS5_IJNSA_ILi128EEENSA_ILi256EEENSA_ILi64EEEEEENS_12float_e5m2_tENS5_IJlSC_lEEESJ_SK_NS4_8TiledMMAINS4_8MMA_AtomIJNS4_10MMA_TraitsINS4_25SM100_MMA_F8F6F4_2x1SM_SSEJSJ_SJ_fSF_SG_NS4_17integral_constantINS4_4UMMA5MajorELSR_0EEESS_NSP_INSQ_7ScaleInELST_0EEESU_EEEEEENS4_6LayoutINS5_IJSC_SC_SC_EEENS5_IJNSA_ILi0EEESZ_SZ_EEEEENS5_IJNS4_10UnderscoreES12_S12_EEEEENS4_28SM100_TMA_2SM_LOAD_MULTICASTENS4_14ComposedLayoutINS4_7SwizzleILi2ELi4ELi3EEENS4_18smem_ptr_flag_bitsILi8EEENSX_INS5_IJNSA_ILi8EEESH_EEENS5_IJSH_SC_EEEEEEEvNS4_8identityENS4_18SM100_TMA_2SM_LOADES1F_vS1G_EENS_8epilogue10collective18CollectiveEpilogueINS1J_23Sm100TmaWarpSpecializedILi4ELi2ELi32ELb0ELb0EEEJNS5_IJSH_SG_SH_EEENS5_IJNSX_ISH_SC_EENSX_INS5_IJNSA_ILi32EEESB_EEENS5_IJSC_SF_EEEEEEEESJ_SK_SJ_SK_NS1J_6fusion15FusionCallbacksIS1N_NS1V_17LinearCombinationISJ_fSJ_fLNS_15FloatRoundStyleE2EEES1O_S1U_JEEENS4_5SM1004TMEM4LOAD26SM100_TMEM_LOAD_32dp32b32xENS4_13SM90_TMA_LOADENS16_INS17_ILi1ELi4ELi3EEES1A_NSX_INS5_IJS1B_S1Q_EEENS5_IJS1Q_SC_EEEEEEENS4_39AutoVectorizingCopyWithAssumedAlignmentILi128EEENS4_14SM90_TMA_STOREES2A_S2C_S2C_EEEvvEEEEvNT_6ParamsE)
        /*0038*/ 	.word	0x00000000


	//----- nvinfo : EIATTR_MIN_STACK_SIZE
	.align		4
.L_28:
        /*003c*/ 	.byte	0x04, 0x12
        /*003e*/ 	.short	(.L_30 - .L_29)
	.align		4
.L_29:
        /*0040*/ 	.word	index@(_ZN7cutlass13device_kernelINS_4gemm6kernel13GemmUniversalIN4cute5tupleIJiiiiEEENS1_10collective13CollectiveMmaINS1_35MainloopSm100TmaUmmaWarpSpecializedILi5ELi2ELi4ENS5_IJNS4_1CILi2EEESB_NSA_ILi1EEEEEEEENS5_IJNSA_ILi128EEENSA_ILi256EEENSA_ILi64EEEEEENS_12float_e5m2_tENS5_IJlSC_lEEESJ_SK_NS4_8TiledMMAINS4_8MMA_AtomIJNS4_10MMA_TraitsINS4_25SM100_MMA_F8F6F4_2x1SM_SSEJSJ_SJ_fSF_SG_NS4_17integral_constantINS4_4UMMA5MajorELSR_0EEESS_NSP_INSQ_7ScaleInELST_0EEESU_EEEEEENS4_6LayoutINS5_IJSC_SC_SC_EEENS5_IJNSA_ILi0EEESZ_SZ_EEEEENS5_IJNS4_10UnderscoreES12_S12_EEEEENS4_28SM100_TMA_2SM_LOAD_MULTICASTENS4_14ComposedLayoutINS4_7SwizzleILi2ELi4ELi3EEENS4_18smem_ptr_flag_bitsILi8EEENSX_INS5_IJNSA_ILi8EEESH_EEENS5_IJSH_SC_EEEEEEEvNS4_8identityENS4_18SM100_TMA_2SM_LOADES1F_vS1G_EENS_8epilogue10collective18CollectiveEpilogueINS1J_23Sm100TmaWarpSpecializedILi4ELi2ELi32ELb0ELb0EEEJNS5_IJSH_SG_SH_EEENS5_IJNSX_ISH_SC_EENSX_INS5_IJNSA_ILi32EEESB_EEENS5_IJSC_SF_EEEEEEEESJ_SK_SJ_SK_NS1J_6fusion15FusionCallbacksIS1N_NS1V_17LinearCombinationISJ_fSJ_fLNS_15FloatRoundStyleE2EEES1O_S1U_JEEENS4_5SM1004TMEM4LOAD26SM100_TMEM_LOAD_32dp32b32xENS4_13SM90_TMA_LOADENS16_INS17_ILi1ELi4ELi3EEES1A_NSX_INS5_IJS1B_S1Q_EEENS5_IJS1Q_SC_EEEEEEENS4_39AutoVectorizingCopyWithAssumedAlignmentILi128EEENS4_14SM90_TMA_STOREES2A_S2C_S2C_EEEvvEEEEvNT_6ParamsE)
        /*0044*/ 	.word	0x00000000
.L_30:


//--------------------- .nv.compat                --------------------------
	.section	.nv.compat,"",@"SHT_CUDA_COMPAT_INFO"
	.align	4
        /*0000*/ 	.byte	0x02, 0x09, 0x01, 0x00, 0x02, 0x02, 0x02, 0x00, 0x02, 0x05, 0x05, 0x00, 0x03, 0x07, 0x01, 0x01
        /*0010*/ 	.byte	0x02, 0x03, 0x01, 0x00, 0x02, 0x06, 0x01, 0x00, 0x04, 0x0b, 0x08, 0x00, 0x09, 0x00, 0x00, 0x00
        /*0020*/ 	.byte	0x00, 0x00, 0x00, 0x00


//--------------------- .nv.info._ZN7cutlass13device_kernelINS_4gemm6kernel13GemmUniversalIN4cute5tupleIJiiiiEEENS1_10collective13CollectiveMmaINS1_35MainloopSm100TmaUmmaWarpSpecializedILi5ELi2ELi4ENS5_IJNS4_1CILi2EEESB_NSA_ILi1EEEEEEEENS5_IJNSA_ILi128EEENSA_ILi256EEENSA_ILi64EEEEEENS_12float_e5m2_tENS5_IJlSC_lEEESJ_SK_NS4_8TiledMMAINS4_8MMA_AtomIJNS4_10MMA_TraitsINS4_25SM100_MMA_F8F6F4_2x1SM_SSEJSJ_SJ_fSF_SG_NS4_17integral_constantINS4_4UMMA5MajorELSR_0EEESS_NSP_INSQ_7ScaleInELST_0EEESU_EEEEEENS4_6LayoutINS5_IJSC_SC_SC_EEENS5_IJNSA_ILi0EEESZ_SZ_EEEEENS5_IJNS4_10UnderscoreES12_S12_EEEEENS4_28SM100_TMA_2SM_LOAD_MULTICASTENS4_14ComposedLayoutINS4_7SwizzleILi2ELi4ELi3EEENS4_18smem_ptr_flag_bitsILi8EEENSX_INS5_IJNSA_ILi8EEESH_EEENS5_IJSH_SC_EEEEEEEvNS4_8identityENS4_18SM100_TMA_2SM_LOADES1F_vS1G_EENS_8epilogue10collective18CollectiveEpilogueINS1J_23Sm100TmaWarpSpecializedILi4ELi2ELi32ELb0ELb0EEEJNS5_IJSH_SG_SH_EEENS5_IJNSX_ISH_SC_EENSX_INS5_IJNSA_ILi32EEESB_EEENS5_IJSC_SF_EEEEEEEESJ_SK_SJ_SK_NS1J_6fusion15FusionCallbacksIS1N_NS1V_17LinearCombinationISJ_fSJ_fLNS_15FloatRoundStyleE2EEES1O_S1U_JEEENS4_5SM1004TMEM4LOAD26SM100_TMEM_LOAD_32dp32b32xENS4_13SM90_TMA_LOADENS16_INS17_ILi1ELi4ELi3EEES1A_NSX_INS5_IJS1B_S1Q_EEENS5_IJS1Q_SC_EEEEEEENS4_39AutoVectorizingCopyWithAssumedAlignmentILi128EEENS4_14SM90_TMA_STOREES2A_S2C_S2C_EEEvvEEEEvNT_6ParamsE --------------------------
	.section	.nv.info._ZN7cutlass13device_kernelINS_4gemm6kernel13GemmUniversalIN4cute5tupleIJiiiiEEENS1_10collective13CollectiveMmaINS1_35MainloopSm100TmaUmmaWarpSpecializedILi5ELi2ELi4ENS5_IJNS4_1CILi2EEESB_NSA_ILi1EEEEEEEENS5_IJNSA_ILi128EEENSA_ILi256EEENSA_ILi64EEEEEENS_12float_e5m2_tENS5_IJlSC_lEEESJ_SK_NS4_8TiledMMAINS4_8MMA_AtomIJNS4_10MMA_TraitsINS4_25SM100_MMA_F8F6F4_2x1SM_SSEJSJ_SJ_fSF_SG_NS4_17integral_constantINS4_4UMMA5MajorELSR_0EEESS_NSP_INSQ_7ScaleInELST_0EEESU_EEEEEENS4_6LayoutINS5_IJSC_SC_SC_EEENS5_IJNSA_ILi0EEESZ_SZ_EEEEENS5_IJNS4_10UnderscoreES12_S12_EEEEENS4_28SM100_TMA_2SM_LOAD_MULTICASTENS4_14ComposedLayoutINS4_7SwizzleILi2ELi4ELi3EEENS4_18smem_ptr_flag_bitsILi8EEENSX_INS5_IJNSA_ILi8EEESH_EEENS5_IJSH_SC_EEEEEEEvNS4_8identityENS4_18SM100_TMA_2SM_LOADES1F_vS1G_EENS_8epilogue10collective18CollectiveEpilogueINS1J_23Sm100TmaWarpSpecializedILi4ELi2ELi32ELb0ELb0EEEJNS5_IJSH_SG_SH_EEENS5_IJNSX_ISH_SC_EENSX_INS5_IJNSA_ILi32EEESB_EEENS5_IJSC_SF_EEEEEEEESJ_SK_SJ_SK_NS1J_6fusion15FusionCallbacksIS1N_NS1V_17LinearCombinationISJ_fSJ_fLNS_15FloatRoundStyleE2EEES1O_S1U_JEEENS4_5SM1004TMEM4LOAD26SM100_TMEM_LOAD_32dp32b32xENS4_13SM90_TMA_LOADENS16_INS17_ILi1ELi4ELi3EEES1A_NSX_INS5_IJS1B_S1Q_EEENS5_IJS1Q_SC_EEEEEEENS4_39AutoVectorizingCopyWithAssumedAlignmentILi128EEENS4_14SM90_TMA_STOREES2A_S2C_S2C_EEEvvEEEEvNT_6ParamsE,"",@"SHT_CUDA_INFO"
	.sectionflags	@""
	.align	4


	//----- nvinfo : EIATTR_CUDA_API_VERSION
	.align		4
        /*0000*/ 	.byte	0x04, 0x37
        /*0002*/ 	.short	(.L_32 - .L_31)
.L_31:
        /*0004*/ 	.word	0x00000082


	//----- nvinfo : EIATTR_KPARAM_INFO
	.align		4
.L_32:
        /*0008*/ 	.byte	0x04, 0x17
        /*000a*/ 	.short	(.L_34 - .L_33)
.L_33:
        /*000c*/ 	.word	0x00000000
        /*0010*/ 	.short	0x0000
        /*0012*/ 	.short	0x0000
        /*0014*/ 	.byte	0x00, 0xf0, 0x01, 0x20


	//----- nvinfo : EIATTR_AT_ENTRY_FRAGMENTS
	.align		4
.L_34:
        /*0018*/ 	.byte	0x04, 0x4f
        /*001a*/ 	.short	(.L_36 - .L_35)


	//   ....[0]....
.L_35:
        /*001c*/ 	.word	0x00000007


	//----- nvinfo : EIATTR_RESERVED_SMEM_USED
	.align		4
.L_36:
        /*0020*/ 	.byte	0x01, 0x41
	.zero		2


	//----- nvinfo : EIATTR_SPARSE_MMA_MASK
	.align		4
        /*0024*/ 	.byte	0x03, 0x50
        /*0026*/ 	.short	0x0000


	//----- nvinfo : EIATTR_TCGEN05_2CTA_USED
	.align		4
        /*0028*/ 	.byte	0x01, 0x52
	.zero		2


	//----- nvinfo : EIATTR_MAXREG_COUNT
	.align		4
        /*002c*/ 	.byte	0x03, 0x1b
        /*002e*/ 	.short	0x00ff


	//----- nvinfo : EIATTR_NUM_BARRIERS
	.align		4
        /*0030*/ 	.byte	0x02, 0x4c
        /*0032*/ 	.byte	0x07
	.zero		1


	//----- nvinfo : EIATTR_EXTERNS
	.align		4
        /*0034*/ 	.byte	0x04, 0x0f
        /*0036*/ 	.short	(.L_38 - .L_37)


	//   ....[0]....
	.align		4
.L_37:
        /*0038*/ 	.word	index@(__assertfail)


	//----- nvinfo : EIATTR_MERCURY_ISA_VERSION
	.align		4
.L_38:
        /*003c*/ 	.byte	0x03, 0x5f
        /*003e*/ 	.short	0x0101


	//----- nvinfo : EIATTR_INT_WARP_WIDE_INSTR_OFFSETS
	.align		4
        /*0040*/ 	.byte	0x04, 0x31
        /*0042*/ 	.short	(.L_40 - .L_39)


	//   ....[0]....
.L_39:
        /*0044*/ 	.word	0x00000d90


	//   ....[1]....
        /*0048*/ 	.word	0x00000e30


	//   ....[2]....
        /*004c*/ 	.word	0x00004260


	//   ....[3]....
        /*0050*/ 	.word	0x00004280


	//   ....[4]....
        /*0054*/ 	.word	0x000042b0


	//   ....[5]....
        /*0058*/ 	.word	0x00004e20


	//   ....[6]....
        /*005c*/ 	.word	0x00004ec0


	//   ....[7]....
        /*0060*/ 	.word	0x00004f70


	//   ....[8]....
        /*0064*/ 	.word	0x00004fe0


	//   ....[9]....
        /*0068*/ 	.word	0x000050a0


	//   ....[10]....
        /*006c*/ 	.word	0x00005140


	//   ....[11]....
        /*0070*/ 	.word	0x000051b0


	//   ....[12]....
        /*0074*/ 	.word	0x00005270


	//   ....[13]....
        /*0078*/ 	.word	0x00005310


	//   ....[14]....
        /*007c*/ 	.word	0x000053b0


	//   ....[15]....
        /*0080*/ 	.word	0x000054a0


	//   ....[16]....
        /*0084*/ 	.word	0x00005570


	//----- nvinfo : EIATTR_COOP_GROUP_MASK_REGIDS
	.align		4
.L_40:
        /*0088*/ 	.byte	0x04, 0x29
        /*008a*/ 	.short	(.L_42 - .L_41)


	//   ....[0]....
.L_41:
        /*008c*/ 	.word	0xffffffff


	//   ....[1]....
        /*0090*/ 	.word	0xffffffff


	//   ....[2]....
        /*0094*/ 	.word	0xffffffff


	//   ....[3]....
        /*0098*/ 	.word	0xffffffff


	//   ....[4]....
        /*009c*/ 	.word	0xffffffff


	//   ....[5]....
        /*00a0*/ 	.word	0xffffffff


	//   ....[6]....
        /*00a4*/ 	.word	0xffffffff


	//   ....[7]....
        /*00a8*/ 	.word	0xffffffff


	//   ....[8]....
        /*00ac*/ 	.word	0xffffffff


	//   ....[9]....
        /*00b0*/ 	.word	0xffffffff


	//   ....[10]....
        /*00b4*/ 	.word	0xffffffff


	//   ....[11]....
        /*00b8*/ 	.word	0xffffffff


	//   ....[12]....
        /*00bc*/ 	.word	0xffffffff


	//   ....[13]....
        /*00c0*/ 	.word	0xffffffff


	//----- nvinfo : EIATTR_COOP_GROUP_INSTR_OFFSETS
	.align		4
.L_42:
        /*00c4*/ 	.byte	0x04, 0x28
        /*00c6*/ 	.short	(.L_44 - .L_43)


	//   ....[0]....
.L_43:
        /*00c8*/ 	.word	0x000000b0


	//   ....[1]....
        /*00cc*/ 	.word	0x00000520


	//   ....[2]....
        /*00d0*/ 	.word	0x00000700


	//   ....[3]....
        /*00d4*/ 	.word	0x00000890


	//   ....[4]....
        /*00d8*/ 	.word	0x00000980


	//   ....[5]....
        /*00dc*/ 	.word	0x00000ae0


	//   ....[6]....
        /*00e0*/ 	.word	0x00000c70


	//   ....[7]....
        /*00e4*/ 	.word	0x00000eb0


	//   ....[8]....
        /*00e8*/ 	.word	0x000021e0


	//   ....[9]....
        /*00ec*/ 	.word	0x00003120


	//   ....[10]....
        /*00f0*/ 	.word	0x000035f0


	//   ....[11]....
        /*00f4*/ 	.word	0x00003620


	//   ....[12]....
        /*00f8*/ 	.word	0x00004160


	//   ....[13]....
        /*00fc*/ 	.word	0x00004370


	//----- nvinfo : EIATTR_VRC_CTA_INIT_COUNT
	.align		4
.L_44:
        /*0100*/ 	.byte	0x02, 0x4a
        /*0102*/ 	.byte	0x80
	.zero		1


	//----- nvinfo : EIATTR_SYSCALL_OFFSETS
	.align		4
        /*0104*/ 	.byte	0x04, 0x46
        /*0106*/ 	.short	(.L_46 - .L_45)


	//   ....[0]....
.L_45:
        /*0108*/ 	.word	0x000060f0


	//   ....[1]....
        /*010c*/ 	.word	0x00006230


	//   ....[2]....
        /*0110*/ 	.word	0x00006a50


	//   ....[3]....
        /*0114*/ 	.word	0x00007830


	//   ....[4]....
        /*0118*/ 	.word	0x000085c0


	//   ....[5]....
        /*011c*/ 	.word	0x00009370


	//----- nvinfo : EIATTR_MBARRIER_INSTR_OFFSETS
	.align		4
.L_46:
        /*0120*/ 	.byte	0x04, 0x39
        /*0122*/ 	.short	(.L_48 - .L_47)


	//   ....[0]....
.L_47:
        /*0124*/ 	.word	0x00000650
        /*0128*/ 	.word	0x000000ff
        /*012c*/ 	.word	0x00000000
        /*0130*/ 	.short	0x0100
        /*0132*/ 	.byte	0x04
	.zero		1


	//   ....[1]....
        /*0134*/ 	.word	0x00000660
        /*0138*/ 	.word	0x000000ff
        /*013c*/ 	.word	0x00000028
        /*0140*/ 	.short	0x0100
        /*0142*/ 	.byte	0x04
	.zero		1


	//   ....[2]....
        /*0144*/ 	.word	0x00000670
        /*0148*/ 	.word	0x000000ff
        /*014c*/ 	.word	0x00000008
        /*0150*/ 	.short	0x0100
        /*0152*/ 	.byte	0x04
	.zero		1


	//   ....[3]....
        /*0154*/ 	.word	0x00000680
        /*0158*/ 	.word	0x000000ff
        /*015c*/ 	.word	0x00000030
        /*0160*/ 	.short	0x0100
        /*0162*/ 	.byte	0x04
	.zero		1


	//   ....[4]....
        /*0164*/ 	.word	0x00000690
        /*0168*/ 	.word	0x000000ff
        /*016c*/ 	.word	0x00000010
        /*0170*/ 	.short	0x0100
        /*0172*/ 	.byte	0x04
	.zero		1


	//   ....[5]....
        /*0174*/ 	.word	0x000006a0
        /*0178*/ 	.word	0x000000ff
        /*017c*/ 	.word	0x00000038
        /*0180*/ 	.short	0x0100
        /*0182*/ 	.byte	0x04
	.zero		1


	//   ....[6]....
        /*0184*/ 	.word	0x000006b0
        /*0188*/ 	.word	0x000000ff
        /*018c*/ 	.word	0x00000018
        /*0190*/ 	.short	0x0100
        /*0192*/ 	.byte	0x04
	.zero		1


	//   ....[7]....
        /*0194*/ 	.word	0x000006c0
        /*0198*/ 	.word	0x000000ff
        /*019c*/ 	.word	0x00000040
        /*01a0*/ 	.short	0x0100
        /*01a2*/ 	.byte	0x04
	.zero		1


	//   ....[8]....
        /*01a4*/ 	.word	0x000006d0
        /*01a8*/ 	.word	0x000000ff
        /*01ac*/ 	.word	0x00000020
        /*01b0*/ 	.short	0x0100
        /*01b2*/ 	.byte	0x04
	.zero		1


	//   ....[9]....
        /*01b4*/ 	.word	0x000006e0
        /*01b8*/ 	.word	0x000000ff
        /*01bc*/ 	.word	0x00000048
        /*01c0*/ 	.short	0x0100
        /*01c2*/ 	.byte	0x04
	.zero		1


	//   ....[10]....
        /*01c4*/ 	.word	0x00000800
        /*01c8*/ 	.word	0x000000ff
        /*01cc*/ 	.word	0x00000050
        /*01d0*/ 	.short	0x0100
        /*01d2*/ 	.byte	0x04
	.zero		1


	//   ....[11]....
        /*01d4*/ 	.word	0x00000810
        /*01d8*/ 	.word	0x000000ff
        /*01dc*/ 	.word	0x00000070
        /*01e0*/ 	.short	0x0100
        /*01e2*/ 	.byte	0x04
	.zero		1


	//   ....[12]....
        /*01e4*/ 	.word	0x00000820
        /*01e8*/ 	.word	0x000000ff
        /*01ec*/ 	.word	0x00000058
        /*01f0*/ 	.short	0x0100
        /*01f2*/ 	.byte	0x04
	.zero		1


	//   ....[13]....
        /*01f4*/ 	.word	0x00000830
        /*01f8*/ 	.word	0x000000ff
        /*01fc*/ 	.word	0x00000078
        /*0200*/ 	.short	0x0100
        /*0202*/ 	.byte	0x04
	.zero		1


	//   ....[14]....
        /*0204*/ 	.word	0x00000840
        /*0208*/ 	.word	0x000000ff
        /*020c*/ 	.word	0x00000060
        /*0210*/ 	.short	0x0100
        /*0212*/ 	.byte	0x04
	.zero		1


	//   ....[15]....
        /*0214*/ 	.word	0x00000850
        /*0218*/ 	.word	0x000000ff
        /*021c*/ 	.word	0x00000080
        /*0220*/ 	.short	0x0100
        /*0222*/ 	.byte	0x04
	.zero		1


	//   ....[16]....
        /*0224*/ 	.word	0x00000860
        /*0228*/ 	.word	0x000000ff
        /*022c*/ 	.word	0x00000068
        /*0230*/ 	.short	0x0100
        /*0232*/ 	.byte	0x04
	.zero		1


	//   ....[17]....
        /*0234*/ 	.word	0x00000870
        /*0238*/ 	.word	0x000000ff
        /*023c*/ 	.word	0x00000088
        /*0240*/ 	.short	0x0100
        /*0242*/ 	.byte	0x04
	.zero		1


	//   ....[18]....
        /*0244*/ 	.word	0x00000950
        /*0248*/ 	.word	0x000000ff
        /*024c*/ 	.word	0x00000090
        /*0250*/ 	.short	0x0100
        /*0252*/ 	.byte	0x06
	.zero		1


	//   ....[19]....
        /*0254*/ 	.word	0x00000960
        /*0258*/ 	.word	0x000000ff
        /*025c*/ 	.word	0x00000098
        /*0260*/ 	.short	0x0100
        /*0262*/ 	.byte	0x06
	.zero		1


	//   ....[20]....
        /*0264*/ 	.word	0x00000a90
        /*0268*/ 	.word	0x000000ff
        /*026c*/ 	.word	0x000000a0
        /*0270*/ 	.short	0x0100
        /*0272*/ 	.byte	0x06
	.zero		1


	//   ....[21]....
        /*0274*/ 	.word	0x00000aa0
        /*0278*/ 	.word	0x000000ff
        /*027c*/ 	.word	0x000000b0
        /*0280*/ 	.short	0x0100
        /*0282*/ 	.byte	0x06
	.zero		1


	//   ....[22]....
        /*0284*/ 	.word	0x00000ab0
        /*0288*/ 	.word	0x000000ff
        /*028c*/ 	.word	0x000000a8
        /*0290*/ 	.short	0x0100
        /*0292*/ 	.byte	0x06
	.zero		1


	//   ....[23]....
        /*0294*/ 	.word	0x00000ac0
        /*0298*/ 	.word	0x000000ff
        /*029c*/ 	.word	0x000000b8
        /*02a0*/ 	.short	0x0100
        /*02a2*/ 	.byte	0x06
	.zero		1


	//   ....[24]....
        /*02a4*/ 	.word	0x00000be0
        /*02a8*/ 	.word	0x000000ff
        /*02ac*/ 	.word	0x000000c0
        /*02b0*/ 	.short	0x0100
        /*02b2*/ 	.byte	0x04
	.zero		1


	//   ....[25]....
        /*02b4*/ 	.word	0x00000bf0
        /*02b8*/ 	.word	0x000000ff
        /*02bc*/ 	.word	0x000000e0
        /*02c0*/ 	.short	0x0100
        /*02c2*/ 	.byte	0x04
	.zero		1


	//   ....[26]....
        /*02c4*/ 	.word	0x00000c00
        /*02c8*/ 	.word	0x000000ff
        /*02cc*/ 	.word	0x000000c8
        /*02d0*/ 	.short	0x0100
        /*02d2*/ 	.byte	0x04
	.zero		1


	//   ....[27]....
        /*02d4*/ 	.word	0x00000c10
        /*02d8*/ 	.word	0x000000ff
        /*02dc*/ 	.word	0x000000e8
        /*02e0*/ 	.short	0x0100
        /*02e2*/ 	.byte	0x04
	.zero		1


	//   ....[28]....
        /*02e4*/ 	.word	0x00000c20
        /*02e8*/ 	.word	0x000000ff
        /*02ec*/ 	.word	0x000000d0
        /*02f0*/ 	.short	0x0100
        /*02f2*/ 	.byte	0x04
	.zero		1


	//   ....[29]....
        /*02f4*/ 	.word	0x00000c30
        /*02f8*/ 	.word	0x000000ff
        /*02fc*/ 	.word	0x000000f0
        /*0300*/ 	.short	0x0100
        /*0302*/ 	.byte	0x04
	.zero		1


	//   ....[30]....
        /*0304*/ 	.word	0x00000c40
        /*0308*/ 	.word	0x000000ff
        /*030c*/ 	.word	0x000000d8
        /*0310*/ 	.short	0x0100
        /*0312*/ 	.byte	0x04
	.zero		1


	//   ....[31]....
        /*0314*/ 	.word	0x00000c50
        /*0318*/ 	.word	0x000000ff
        /*031c*/ 	.word	0x000000f8
        /*0320*/ 	.short	0x0100
        /*0322*/ 	.byte	0x04
	.zero		1


	//   ....[32]....
        /*0324*/ 	.word	0x00000d40
        /*0328*/ 	.word	0x000000ff
        /*032c*/ 	.word	0x00000100
        /*0330*/ 	.short	0x0100
        /*0332*/ 	.byte	0x04
	.zero		1


	//   ....[33]....
        /*0334*/ 	.word	0x00000d50
        /*0338*/ 	.word	0x000000ff
        /*033c*/ 	.word	0x00000110
        /*0340*/ 	.short	0x0100
        /*0342*/ 	.byte	0x04
	.zero		1


	//   ....[34]....
        /*0344*/ 	.word	0x00000d60
        /*0348*/ 	.word	0x000000ff
        /*034c*/ 	.word	0x00000108
        /*0350*/ 	.short	0x0100
        /*0352*/ 	.byte	0x04
	.zero		1


	//   ....[35]....
        /*0354*/ 	.word	0x00000d70
        /*0358*/ 	.word	0x000000ff
        /*035c*/ 	.word	0x00000118
        /*0360*/ 	.short	0x0100
        /*0362*/ 	.byte	0x04
	.zero		1


	//   ....[36]....
        /*0364*/ 	.word	0x00000e70
        /*0368*/ 	.word	0x000000ff
        /*036c*/ 	.word	0x00000120
        /*0370*/ 	.short	0x0100
        /*0372*/ 	.byte	0x06
	.zero		1


	//   ....[37]....
        /*0374*/ 	.word	0x00001a30
        /*0378*/ 	.word	0x00000000
        /*037c*/ 	.word	0x00000110
        /*0380*/ 	.short	0x010a
        /*0382*/ 	.byte	0xff
	.zero		1


	//   ....[38]....
        /*0384*/ 	.word	0x00001a50
        /*0388*/ 	.word	0x00000000
        /*038c*/ 	.word	0x00000100
        /*0390*/ 	.short	0x0101
        /*0392*/ 	.byte	0xff
	.zero		1


	//   ....[39]....
        /*0394*/ 	.word	0x00001b00
        /*0398*/ 	.word	0x000000ff
        /*039c*/ 	.word	0x00000028
        /*03a0*/ 	.short	0x010a
        /*03a2*/ 	.byte	0x04
	.zero		1


	//   ....[40]....
        /*03a4*/ 	.word	0x00001bd0
        /*03a8*/ 	.word	0x000000ff
        /*03ac*/ 	.word	0x00000028
        /*03b0*/ 	.short	0x010a
        /*03b2*/ 	.byte	0x21
	.zero		1


	//   ....[41]....
        /*03b4*/ 	.word	0x00001d80
        /*03b8*/ 	.word	0x000000ff
        /*03bc*/ 	.word	0x00000028
        /*03c0*/ 	.short	0x010a
        /*03c2*/ 	.byte	0x05
	.zero		1


	//   ....[42]....
        /*03c4*/ 	.word	0x00001e90
        /*03c8*/ 	.word	0x000000ff
        /*03cc*/ 	.word	0x00000098
        /*03d0*/ 	.short	0x0101
        /*03d2*/ 	.byte	0x0d
	.zero		1


	//   ....[43]....
        /*03d4*/ 	.word	0x00001eb0
        /*03d8*/ 	.word	0x000000ff
        /*03dc*/ 	.word	0x00000028
        /*03e0*/ 	.short	0x010a
        /*03e2*/ 	.byte	0x04
	.zero		1


	//   ....[44]....
        /*03e4*/ 	.word	0x00001f30
        /*03e8*/ 	.word	0x000000ff
        /*03ec*/ 	.word	0x00000028
        /*03f0*/ 	.short	0x010a
        /*03f2*/ 	.byte	0x11
	.zero		1


	//   ....[45]....
        /*03f4*/ 	.word	0x000020d0
        /*03f8*/ 	.word	0x000000ff
        /*03fc*/ 	.word	0x00000028
        /*0400*/ 	.short	0x010a
        /*0402*/ 	.byte	0x05
	.zero		1


	//   ....[46]....
        /*0404*/ 	.word	0x00002210
        /*0408*/ 	.word	0x00000003
        /*040c*/ 	.word	0x000000a0
        /*0410*/ 	.short	0x010a
        /*0412*/ 	.byte	0xff
	.zero		1


	//   ....[47]....
        /*0414*/ 	.word	0x00002360
        /*0418*/ 	.word	0x00000000
        /*041c*/ 	.word	0x00000000
        /*0420*/ 	.short	0x0101
        /*0422*/ 	.byte	0xff
	.zero		1


	//   ....[48]....
        /*0424*/ 	.word	0x00002910
        /*0428*/ 	.word	0x000000ff
        /*042c*/ 	.word	0x00000000
        /*0430*/ 	.short	0x010a
        /*0432*/ 	.byte	0x04
	.zero		1


	//   ....[49]....
        /*0434*/ 	.word	0x000029a0
        /*0438*/ 	.word	0x000000ff
        /*043c*/ 	.word	0x00000000
        /*0440*/ 	.short	0x010a
        /*0442*/ 	.byte	0x05
	.zero		1


	//   ....[50]....
        /*0444*/ 	.word	0x00002a30
        /*0448*/ 	.word	0x000000ff
        /*044c*/ 	.word	0x00000000
        /*0450*/ 	.short	0x010a
        /*0452*/ 	.byte	0x05
	.zero		1


	//   ....[51]....
        /*0454*/ 	.word	0x00002ac0
        /*0458*/ 	.word	0x000000ff
        /*045c*/ 	.word	0x00000000
        /*0460*/ 	.short	0x010a
        /*0462*/ 	.byte	0x05
	.zero		1


	//   ....[52]....
        /*0464*/ 	.word	0x00002b60
        /*0468*/ 	.word	0x00000000
        /*046c*/ 	.word	0x00000000
        /*0470*/ 	.short	0x010a
        /*0472*/ 	.byte	0xff
	.zero		1


	//   ....[53]....
        /*0474*/ 	.word	0x00002c80
        /*0478*/ 	.word	0x00000002
        /*047c*/ 	.word	0x00000100
        /*0480*/ 	.short	0x010a
        /*0482*/ 	.byte	0xff
	.zero		1


	//   ....[54]....
        /*0484*/ 	.word	0x00002ce0
        /*0488*/ 	.word	0x00000004
        /*048c*/ 	.word	0x00000000
        /*0490*/ 	.short	0x0101
        /*0492*/ 	.byte	0xff
	.zero		1


	//   ....[55]....
        /*0494*/ 	.word	0x00002d00
        /*0498*/ 	.word	0x000000ff
        /*049c*/ 	.word	0x000000b0
        /*04a0*/ 	.short	0x010a
        /*04a2*/ 	.byte	0x04
	.zero		1


	//   ....[56]....
        /*04a4*/ 	.word	0x00002e20
        /*04a8*/ 	.word	0x00000002
        /*04ac*/ 	.word	0x000000a0
        /*04b0*/ 	.short	0x010a
        /*04b2*/ 	.byte	0xff
	.zero		1


	//   ....[57]....
        /*04b4*/ 	.word	0x00002f30
        /*04b8*/ 	.word	0x00000002
        /*04bc*/ 	.word	0x00000000
        /*04c0*/ 	.short	0x0101
        /*04c2*/ 	.byte	0xff
	.zero		1


	//   ....[58]....
        /*04c4*/ 	.word	0x00002fc0
        /*04c8*/ 	.word	0x000000ff
        /*04cc*/ 	.word	0x000000b0
        /*04d0*/ 	.short	0x0106
        /*04d2*/ 	.byte	0x04
	.zero		1


	//   ....[59]....
        /*04d4*/ 	.word	0x00002fe0
        /*04d8*/ 	.word	0x000000ff
        /*04dc*/ 	.word	0x000000b0
        /*04e0*/ 	.short	0x010a
        /*04e2*/ 	.byte	0x04
	.zero		1


	//   ....[60]....
        /*04e4*/ 	.word	0x00003070
        /*04e8*/ 	.word	0x000000ff
        /*04ec*/ 	.word	0x000000b0
        /*04f0*/ 	.short	0x0106
        /*04f2*/ 	.byte	0x07
	.zero		1


	//   ....[61]....
        /*04f4*/ 	.word	0x000030b0
        /*04f8*/ 	.word	0x00000000
        /*04fc*/ 	.word	0x000000b0
        /*0500*/ 	.short	0x010a
        /*0502*/ 	.byte	0xff
	.zero		1


	//   ....[62]....
        /*0504*/ 	.word	0x000032f0
        /*0508*/ 	.word	0x000000ff
        /*050c*/ 	.word	0x00000008
        /*0510*/ 	.short	0x010a
        /*0512*/ 	.byte	0x05
	.zero		1


	//   ....[63]....
        /*0514*/ 	.word	0x00003310
        /*0518*/ 	.word	0x000000ff
        /*051c*/ 	.word	0x00000008
        /*0520*/ 	.short	0x010a
        /*0522*/ 	.byte	0x05
	.zero		1


	//   ....[64]....
        /*0524*/ 	.word	0x000034a0
        /*0528*/ 	.word	0x000000ff
        /*052c*/ 	.word	0x00000008
        /*0530*/ 	.short	0x010a
        /*0532*/ 	.byte	0x05
	.zero		1


	//   ....[65]....
        /*0534*/ 	.word	0x000034c0
        /*0538*/ 	.word	0x000000ff
        /*053c*/ 	.word	0x00000008
        /*0540*/ 	.short	0x010a
        /*0542*/ 	.byte	0x05
	.zero		1


	//   ....[66]....
        /*0544*/ 	.word	0x00003580
        /*0548*/ 	.word	0x000000ff
        /*054c*/ 	.word	0x00000000
        /*0550*/ 	.short	0x0101
        /*0552*/ 	.byte	0x04
	.zero		1


	//   ....[67]....
        /*0554*/ 	.word	0x00003880
        /*0558*/ 	.word	0x00000000
        /*055c*/ 	.word	0x000000a0
        /*0560*/ 	.short	0x010a
        /*0562*/ 	.byte	0xff
	.zero		1


	//   ....[68]....
        /*0564*/ 	.word	0x00003940
        /*0568*/ 	.word	0x00000000
        /*056c*/ 	.word	0x00000000
        /*0570*/ 	.short	0x0101
        /*0572*/ 	.byte	0xff
	.zero		1


	//   ....[69]....
        /*0574*/ 	.word	0x00003a00
        /*0578*/ 	.word	0x000000ff
        /*057c*/ 	.word	0x00000000
        /*0580*/ 	.short	0x010a
        /*0582*/ 	.byte	0x04
	.zero		1


	//   ....[70]....
        /*0584*/ 	.word	0x00003a10
        /*0588*/ 	.word	0x000000ff
        /*058c*/ 	.word	0x000000e0
        /*0590*/ 	.short	0x010a
        /*0592*/ 	.byte	0x17
	.zero		1


	//   ....[71]....
        /*0594*/ 	.word	0x00003ac0
        /*0598*/ 	.word	0x000000ff
        /*059c*/ 	.word	0x00000000
        /*05a0*/ 	.short	0x010a
        /*05a2*/ 	.byte	0x05
	.zero		1


	//   ....[72]....
        /*05a4*/ 	.word	0x00003c00
        /*05a8*/ 	.word	0x000000ff
        /*05ac*/ 	.word	0x00000000
        /*05b0*/ 	.short	0x010a
        /*05b2*/ 	.byte	0x04
	.zero		1


	//   ....[73]....
        /*05b4*/ 	.word	0x00003e50
        /*05b8*/ 	.word	0x000000ff
        /*05bc*/ 	.word	0x00000000
        /*05c0*/ 	.short	0x010a
        /*05c2*/ 	.byte	0x04
	.zero		1


	//   ....[74]....
        /*05c4*/ 	.word	0x00003ee0
        /*05c8*/ 	.word	0x000000ff
        /*05cc*/ 	.word	0x00000000
        /*05d0*/ 	.short	0x010a
        /*05d2*/ 	.byte	0x05
	.zero		1


	//   ....[75]....
        /*05d4*/ 	.word	0x00003f70
        /*05d8*/ 	.word	0x000000ff
        /*05dc*/ 	.word	0x00000000
        /*05e0*/ 	.short	0x010a
        /*05e2*/ 	.byte	0x05
	.zero		1


	//   ....[76]....
        /*05e4*/ 	.word	0x00004010
        /*05e8*/ 	.word	0x00000000
        /*05ec*/ 	.word	0x00000000
        /*05f0*/ 	.short	0x010a
        /*05f2*/ 	.byte	0xff
	.zero		1


	//   ....[77]....
        /*05f4*/ 	.word	0x00004050
        /*05f8*/ 	.word	0x00000000
        /*05fc*/ 	.word	0x00000000
        /*0600*/ 	.short	0x010a
        /*0602*/ 	.byte	0xff
	.zero		1


	//   ....[78]....
        /*0604*/ 	.word	0x000040c0
        /*0608*/ 	.word	0x000000ff
        /*060c*/ 	.word	0x00000000
        /*0610*/ 	.short	0x0101
        /*0612*/ 	.byte	0x04
	.zero		1


	//   ....[79]....
        /*0614*/ 	.word	0x00004100
        /*0618*/ 	.word	0x000000ff
        /*061c*/ 	.word	0x00000120
        /*0620*/ 	.short	0x010a
        /*0622*/ 	.byte	0x11
	.zero		1


	//   ....[80]....
        /*0624*/ 	.word	0x00004150
        /*0628*/ 	.word	0x000000ff
        /*062c*/ 	.word	0x00000000
        /*0630*/ 	.short	0x0101
        /*0632*/ 	.byte	0x04
	.zero		1


	//   ....[81]....
        /*0634*/ 	.word	0x00004620
        /*0638*/ 	.word	0x0000000c
        /*063c*/ 	.word	0x000000a0
        /*0640*/ 	.short	0x010a
        /*0642*/ 	.byte	0xff
	.zero		1


	//   ....[82]....
        /*0644*/ 	.word	0x00004790
        /*0648*/ 	.word	0x00000000
        /*064c*/ 	.word	0x00000000
        /*0650*/ 	.short	0x0101
        /*0652*/ 	.byte	0xff
	.zero		1


	//   ....[83]....
        /*0654*/ 	.word	0x00004c20
        /*0658*/ 	.word	0x000000ff
        /*065c*/ 	.word	0x00000098
        /*0660*/ 	.short	0x010a
        /*0662*/ 	.byte	0x15
	.zero		1


	//   ....[84]....
        /*0664*/ 	.word	0x00004da0
        /*0668*/ 	.word	0x000000ff
        /*066c*/ 	.word	0x00000070
        /*0670*/ 	.short	0x010a
        /*0672*/ 	.byte	0x15
	.zero		1


	//   ....[85]....
        /*0674*/ 	.word	0x00004f90
        /*0678*/ 	.word	0x000000ff
        /*067c*/ 	.word	0x00000050
        /*0680*/ 	.short	0x010b
        /*0682*/ 	.byte	0x15
	.zero		1


	//   ....[86]....
        /*0684*/ 	.word	0x00004fa0
        /*0688*/ 	.word	0x000000ff
        /*068c*/ 	.word	0x00000000
        /*0690*/ 	.short	0x0101
        /*0692*/ 	.byte	0x2e
	.zero		1


	//   ....[87]....
        /*0694*/ 	.word	0x00004fb0
        /*0698*/ 	.word	0x000000ff
        /*069c*/ 	.word	0x00000078
        /*06a0*/ 	.short	0x010a
        /*06a2*/ 	.byte	0x15
	.zero		1


	//   ....[88]....
        /*06a4*/ 	.word	0x00005160
        /*06a8*/ 	.word	0x000000ff
        /*06ac*/ 	.word	0x00000058
        /*06b0*/ 	.short	0x010b
        /*06b2*/ 	.byte	0x15
	.zero		1


	//   ....[89]....
        /*06b4*/ 	.word	0x00005170
        /*06b8*/ 	.word	0x000000ff
        /*06bc*/ 	.word	0x00000000
        /*06c0*/ 	.short	0x0101
        /*06c2*/ 	.byte	0x27
	.zero		1


	//   ....[90]....
        /*06c4*/ 	.word	0x00005180
        /*06c8*/ 	.word	0x000000ff
        /*06cc*/ 	.word	0x00000080
        /*06d0*/ 	.short	0x010a
        /*06d2*/ 	.byte	0x15
	.zero		1


	//   ....[91]....
        /*06d4*/ 	.word	0x00005330
        /*06d8*/ 	.word	0x000000ff
        /*06dc*/ 	.word	0x00000060
        /*06e0*/ 	.short	0x010b
        /*06e2*/ 	.byte	0x15
	.zero		1


	//   ....[92]....
        /*06e4*/ 	.word	0x00005340
        /*06e8*/ 	.word	0x000000ff
        /*06ec*/ 	.word	0x00000000
        /*06f0*/ 	.short	0x0101
        /*06f2*/ 	.byte	0x26
	.zero		1


	//   ....[93]....
        /*06f4*/ 	.word	0x00005350
        /*06f8*/ 	.word	0x000000ff
        /*06fc*/ 	.word	0x00000088
        /*0700*/ 	.short	0x010a
        /*0702*/ 	.byte	0x15
	.zero		1


	//   ....[94]....
        /*0704*/ 	.word	0x00005590
        /*0708*/ 	.word	0x000000ff
        /*070c*/ 	.word	0x00000068
        /*0710*/ 	.short	0x010b
        /*0712*/ 	.byte	0x15
	.zero		1


	//   ....[95]....
        /*0714*/ 	.word	0x000055a0
        /*0718*/ 	.word	0x000000ff
        /*071c*/ 	.word	0x00000000
        /*0720*/ 	.short	0x0101
        /*0722*/ 	.byte	0x25
	.zero		1


	//   ....[96]....
        /*0724*/ 	.word	0x000055e0
        /*0728*/ 	.word	0x000000ff
        /*072c*/ 	.word	0x00000070
        /*0730*/ 	.short	0x010a
        /*0732*/ 	.byte	0x15
	.zero		1


	//   ....[97]....
        /*0734*/ 	.word	0x00005600
        /*0738*/ 	.word	0x000000ff
        /*073c*/ 	.word	0x00000078
        /*0740*/ 	.short	0x010a
        /*0742*/ 	.byte	0x15
	.zero		1


	//   ....[98]....
        /*0744*/ 	.word	0x00005620
        /*0748*/ 	.word	0x000000ff
        /*074c*/ 	.word	0x00000080
        /*0750*/ 	.short	0x010a
        /*0752*/ 	.byte	0x15
	.zero		1


	//   ....[99]....
        /*0754*/ 	.word	0x00005660
        /*0758*/ 	.word	0x00000000
        /*075c*/ 	.word	0x00000088
        /*0760*/ 	.short	0x010a
        /*0762*/ 	.byte	0xff
	.zero		1


	//   ....[100]....
        /*0764*/ 	.word	0x00005980
        /*0768*/ 	.word	0x00000003
        /*076c*/ 	.word	0x000000a0
        /*0770*/ 	.short	0x010a
        /*0772*/ 	.byte	0xff
	.zero		1


	//   ....[101]....
        /*0774*/ 	.word	0x00005b00
        /*0778*/ 	.word	0x00000000
        /*077c*/ 	.word	0x00000000
        /*0780*/ 	.short	0x0101
        /*0782*/ 	.byte	0xff
	.zero		1


	//   ....[102]....
        /*0784*/ 	.word	0x00006620
        /*0788*/ 	.word	0x00000005
        /*078c*/ 	.word	0x00000050
        /*0790*/ 	.short	0x010a
        /*0792*/ 	.byte	0xff
	.zero		1


	//   ....[103]....
        /*0794*/ 	.word	0x00006660
        /*0798*/ 	.word	0x0000005a
        /*079c*/ 	.word	0x000000c0
        /*07a0*/ 	.short	0x010a
        /*07a2*/ 	.byte	0xff
	.zero		1


	//   ....[104]....
        /*07a4*/ 	.word	0x000067a0
        /*07a8*/ 	.word	0x00000005
        /*07ac*/ 	.word	0x00000050
        /*07b0*/ 	.short	0x010a
        /*07b2*/ 	.byte	0xff
	.zero		1


	//   ....[105]....
        /*07b4*/ 	.word	0x000068d0
        /*07b8*/ 	.word	0x00000000
        /*07bc*/ 	.word	0x00000000
        /*07c0*/ 	.short	0x0101
        /*07c2*/ 	.byte	0xff
	.zero		1


	//   ....[106]....
        /*07c4*/ 	.word	0x00006930
        /*07c8*/ 	.word	0x0000005a
        /*07cc*/ 	.word	0x000000c0
        /*07d0*/ 	.short	0x010a
        /*07d2*/ 	.byte	0xff
	.zero		1


	//   ....[107]....
        /*07d4*/ 	.word	0x000074d0
        /*07d8*/ 	.word	0x00000067
        /*07dc*/ 	.word	0x00000050
        /*07e0*/ 	.short	0x010a
        /*07e2*/ 	.byte	0xff
	.zero		1


	//   ....[108]....
        /*07e4*/ 	.word	0x000075a0
        /*07e8*/ 	.word	0x00000067
        /*07ec*/ 	.word	0x00000050
        /*07f0*/ 	.short	0x010a
        /*07f2*/ 	.byte	0xff
	.zero		1


	//   ....[109]....
        /*07f4*/ 	.word	0x000076d0
        /*07f8*/ 	.word	0x00000000
        /*07fc*/ 	.word	0x00000000
        /*0800*/ 	.short	0x0101
        /*0802*/ 	.byte	0xff
	.zero		1


	//   ....[110]....
        /*0804*/ 	.word	0x00008260
        /*0808*/ 	.word	0x00000067
        /*080c*/ 	.word	0x00000050
        /*0810*/ 	.short	0x010a
        /*0812*/ 	.byte	0xff
	.zero		1


	//   ....[111]....
        /*0814*/ 	.word	0x00008330
        /*0818*/ 	.word	0x00000067
        /*081c*/ 	.word	0x00000050
        /*0820*/ 	.short	0x010a
        /*0822*/ 	.byte	0xff
	.zero		1


	//   ....[112]....
        /*0824*/ 	.word	0x00008460
        /*0828*/ 	.word	0x00000000
        /*082c*/ 	.word	0x00000000
        /*0830*/ 	.short	0x0101
        /*0832*/ 	.byte	0xff
	.zero		1


	//   ....[113]....
        /*0834*/ 	.word	0x00009010
        /*0838*/ 	.word	0x00000066
        /*083c*/ 	.word	0x00000050
        /*0840*/ 	.short	0x010a
        /*0842*/ 	.byte	0xff
	.zero		1


	//   ....[114]....
        /*0844*/ 	.word	0x000090e0
        /*0848*/ 	.word	0x00000066
        /*084c*/ 	.word	0x00000050
        /*0850*/ 	.short	0x010a
        /*0852*/ 	.byte	0xff
	.zero		1


	//   ....[115]....
        /*0854*/ 	.word	0x00009210
        /*0858*/ 	.word	0x00000000
        /*085c*/ 	.word	0x00000000
        /*0860*/ 	.short	0x0101
        /*0862*/ 	.byte	0xff
	.zero		1


	//   ....[116]....
        /*0864*/ 	.word	0x000094f0
        /*0868*/ 	.word	0x0000005a
        /*086c*/ 	.word	0x00000000
        /*0870*/ 	.short	0x0101
        /*0872*/ 	.byte	0xff
	.zero		1


	//   ....[117]....
        /*0874*/ 	.word	0x00009eb0
        /*0878*/ 	.word	0x00000000
        /*087c*/ 	.word	0x00000110
        /*0880*/ 	.short	0x010a
        /*0882*/ 	.byte	0xff
	.zero		1


	//   ....[118]....
        /*0884*/ 	.word	0x00009f10
        /*0888*/ 	.word	0x00000000
        /*088c*/ 	.word	0x00000028
        /*0890*/ 	.short	0x010a
        /*0892*/ 	.byte	0xff
	.zero		1


	//   ....[119]....
        /*0894*/ 	.word	0x00009f70
        /*0898*/ 	.word	0x00000000
        /*089c*/ 	.word	0x00000028
        /*08a0*/ 	.short	0x010a
        /*08a2*/ 	.byte	0xff
	.zero		1


	//   ....[120]....
        /*08a4*/ 	.word	0x00009fc0
        /*08a8*/ 	.word	0x00000003
        /*08ac*/ 	.word	0x000000a0
        /*08b0*/ 	.short	0x010a
        /*08b2*/ 	.byte	0xff
	.zero		1


	//   ....[121]....
        /*08b4*/ 	.word	0x0000a020
        /*08b8*/ 	.word	0x00000000
        /*08bc*/ 	.word	0x00000000
        /*08c0*/ 	.short	0x010a
        /*08c2*/ 	.byte	0xff
	.zero		1


	//   ....[122]....
        /*08c4*/ 	.word	0x0000a080
        /*08c8*/ 	.word	0x00000000
        /*08cc*/ 	.word	0x00000000
        /*08d0*/ 	.short	0x010a
        /*08d2*/ 	.byte	0xff
	.zero		1


	//   ....[123]....
        /*08d4*/ 	.word	0x0000a0e0
        /*08d8*/ 	.word	0x00000000
        /*08dc*/ 	.word	0x00000000
        /*08e0*/ 	.short	0x010a
        /*08e2*/ 	.byte	0xff
	.zero		1


	//   ....[124]....
        /*08e4*/ 	.word	0x0000a140
        /*08e8*/ 	.word	0x00000000
        /*08ec*/ 	.word	0x00000000
        /*08f0*/ 	.short	0x010a
        /*08f2*/ 	.byte	0xff
	.zero		1


	//   ....[125]....
        /*08f4*/ 	.word	0x0000a190
        /*08f8*/ 	.word	0x00000002
        /*08fc*/ 	.word	0x00000100
        /*0900*/ 	.short	0x010a
        /*0902*/ 	.byte	0xff
	.zero		1


	//   ....[126]....
        /*0904*/ 	.word	0x0000a1f0
        /*0908*/ 	.word	0x00000002
        /*090c*/ 	.word	0x000000b0
        /*0910*/ 	.short	0x010a
        /*0912*/ 	.byte	0xff
	.zero		1


	//   ....[127]....
        /*0914*/ 	.word	0x0000a240
        /*0918*/ 	.word	0x00000002
        /*091c*/ 	.word	0x000000a0
        /*0920*/ 	.short	0x010a
        /*0922*/ 	.byte	0xff
	.zero		1


	//   ....[128]....
        /*0924*/ 	.word	0x0000a2a0
        /*0928*/ 	.word	0x00000000
        /*092c*/ 	.word	0x000000b0
        /*0930*/ 	.short	0x010a
        /*0932*/ 	.byte	0xff
	.zero		1


	//   ....[129]....
        /*0934*/ 	.word	0x0000a300
        /*0938*/ 	.word	0x00000000
        /*093c*/ 	.word	0x00000008
        /*0940*/ 	.short	0x010a
        /*0942*/ 	.byte	0xff
	.zero		1


	//   ....[130]....
        /*0944*/ 	.word	0x0000a3e0
        /*0948*/ 	.word	0x00000000
        /*094c*/ 	.word	0x00000008
        /*0950*/ 	.short	0x010a
        /*0952*/ 	.byte	0xff
	.zero		1


	//   ....[131]....
        /*0954*/ 	.word	0x0000a430
        /*0958*/ 	.word	0x00000000
        /*095c*/ 	.word	0x000000a0
        /*0960*/ 	.short	0x010a
        /*0962*/ 	.byte	0xff
	.zero		1


	//   ....[132]....
        /*0964*/ 	.word	0x0000a490
        /*0968*/ 	.word	0x00000000
        /*096c*/ 	.word	0x000000e0
        /*0970*/ 	.short	0x010a
        /*0972*/ 	.byte	0xff
	.zero		1


	//   ....[133]....
        /*0974*/ 	.word	0x0000a4f0
        /*0978*/ 	.word	0x00000000
        /*097c*/ 	.word	0x00000000
        /*0980*/ 	.short	0x010a
        /*0982*/ 	.byte	0xff
	.zero		1


	//   ....[134]....
        /*0984*/ 	.word	0x0000a550
        /*0988*/ 	.word	0x00000000
        /*098c*/ 	.word	0x00000000
        /*0990*/ 	.short	0x010a
        /*0992*/ 	.byte	0xff
	.zero		1


	//   ....[135]....
        /*0994*/ 	.word	0x0000a5b0
        /*0998*/ 	.word	0x00000000
        /*099c*/ 	.word	0x00000000
        /*09a0*/ 	.short	0x010a
        /*09a2*/ 	.byte	0xff
	.zero		1


	//   ....[136]....
        /*09a4*/ 	.word	0x0000a610
        /*09a8*/ 	.word	0x00000000
        /*09ac*/ 	.word	0x00000000
        /*09b0*/ 	.short	0x010a
        /*09b2*/ 	.byte	0xff
	.zero		1


	//   ....[137]....
        /*09b4*/ 	.word	0x0000a670
        /*09b8*/ 	.word	0x00000000
        /*09bc*/ 	.word	0x00000120
        /*09c0*/ 	.short	0x010a
        /*09c2*/ 	.byte	0xff
	.zero		1


	//   ....[138]....
        /*09c4*/ 	.word	0x0000a6c0
        /*09c8*/ 	.word	0x0000000c
        /*09cc*/ 	.word	0x000000a0
        /*09d0*/ 	.short	0x010a
        /*09d2*/ 	.byte	0xff
	.zero		1


	//   ....[139]....
        /*09d4*/ 	.word	0x0000a720
        /*09d8*/ 	.word	0x00000000
        /*09dc*/ 	.word	0x00000098
        /*09e0*/ 	.short	0x010a
        /*09e2*/ 	.byte	0xff
	.zero		1


	//   ....[140]....
        /*09e4*/ 	.word	0x0000a780
        /*09e8*/ 	.word	0x00000000
        /*09ec*/ 	.word	0x00000070
        /*09f0*/ 	.short	0x010a
        /*09f2*/ 	.byte	0xff
	.zero		1


	//   ....[141]....
        /*09f4*/ 	.word	0x0000a7e0
        /*09f8*/ 	.word	0x00000000
        /*09fc*/ 	.word	0x00000078
        /*0a00*/ 	.short	0x010a
        /*0a02*/ 	.byte	0xff
	.zero		1


	//   ....[142]....
        /*0a04*/ 	.word	0x0000a840
        /*0a08*/ 	.word	0x00000000
        /*0a0c*/ 	.word	0x00000080
        /*0a10*/ 	.short	0x010a
        /*0a12*/ 	.byte	0xff
	.zero		1


	//   ....[143]....
        /*0a14*/ 	.word	0x0000a8a0
        /*0a18*/ 	.word	0x00000000
        /*0a1c*/ 	.word	0x00000088
        /*0a20*/ 	.short	0x010a
        /*0a22*/ 	.byte	0xff
	.zero		1


	//   ....[144]....
        /*0a24*/ 	.word	0x0000a900
        /*0a28*/ 	.word	0x00000000
        /*0a2c*/ 	.word	0x00000070
        /*0a30*/ 	.short	0x010a
        /*0a32*/ 	.byte	0xff
	.zero		1


	//   ....[145]....
        /*0a34*/ 	.word	0x0000a960
        /*0a38*/ 	.word	0x00000000
        /*0a3c*/ 	.word	0x00000078
        /*0a40*/ 	.short	0x010a
        /*0a42*/ 	.byte	0xff
	.zero		1


	//   ....[146]....
        /*0a44*/ 	.word	0x0000a9c0
        /*0a48*/ 	.word	0x00000000
        /*0a4c*/ 	.word	0x00000080
        /*0a50*/ 	.short	0x010a
        /*0a52*/ 	.byte	0xff
	.zero		1


	//   ....[147]....
        /*0a54*/ 	.word	0x0000aa10
        /*0a58*/ 	.word	0x00000003
        /*0a5c*/ 	.word	0x000000a0
        /*0a60*/ 	.short	0x010a
        /*0a62*/ 	.byte	0xff
	.zero		1


	//   ....[148]....
        /*0a64*/ 	.word	0x0000aa60
        /*0a68*/ 	.word	0x00000005
        /*0a6c*/ 	.word	0x00000050
        /*0a70*/ 	.short	0x010a
        /*0a72*/ 	.byte	0xff
	.zero		1


	//   ....[149]....
        /*0a74*/ 	.word	0x0000aab0
        /*0a78*/ 	.word	0x0000005a
        /*0a7c*/ 	.word	0x000000c0
        /*0a80*/ 	.short	0x010a
        /*0a82*/ 	.byte	0xff
	.zero		1


	//   ....[150]....
        /*0a84*/ 	.word	0x0000ab00
        /*0a88*/ 	.word	0x00000067
        /*0a8c*/ 	.word	0x00000050
        /*0a90*/ 	.short	0x010a
        /*0a92*/ 	.byte	0xff
	.zero		1


	//   ....[151]....
        /*0a94*/ 	.word	0x0000ab50
        /*0a98*/ 	.word	0x00000067
        /*0a9c*/ 	.word	0x00000050
        /*0aa0*/ 	.short	0x010a
        /*0aa2*/ 	.byte	0xff
	.zero		1


	//   ....[152]....
        /*0aa4*/ 	.word	0x0000aba0
        /*0aa8*/ 	.word	0x00000066
        /*0aac*/ 	.word	0x00000050
        /*0ab0*/ 	.short	0x010a
        /*0ab2*/ 	.byte	0xff
	.zero		1


	//----- nvinfo : EIATTR_NUM_MBARRIERS
	.align		4
.L_48:
        /*0ab4*/ 	.byte	0x03, 0x38
        /*0ab6*/ 	.short	0x0025


	//----- nvinfo : EIATTR_EXIT_INSTR_OFFSETS
	.align		4
        /*0ab8*/ 	.byte	0x04, 0x1c
        /*0aba*/ 	.short	(.L_50 - .L_49)


	//   ....[0]....
.L_49:
        /*0abc*/ 	.word	0x00002b90


	//   ....[1]....
        /*0ac0*/ 	.word	0x00003080


	//   ....[2]....
        /*0ac4*/ 	.word	0x000030e0


	//   ....[3]....
        /*0ac8*/ 	.word	0x00004380


	//   ....[4]....
        /*0acc*/ 	.word	0x00005690


	//   ....[5]....
        /*0ad0*/ 	.word	0x000056d0


	//   ....[6]....
        /*0ad4*/ 	.word	0x00009ea0


	//----- nvinfo : EIATTR_MAX_THREADS
	.align		4
.L_50:
        /*0ad8*/ 	.byte	0x04, 0x05
        /*0ada*/ 	.short	(.L_52 - .L_51)
.L_51:
        /*0adc*/ 	.word	0x00000100
        /*0ae0*/ 	.word	0x00000001
        /*0ae4*/ 	.word	0x00000001


	//----- nvinfo : EIATTR_CRS_STACK_SIZE
	.align		4
.L_52:
        /*0ae8*/ 	.byte	0x04, 0x1e
        /*0aea*/ 	.short	(.L_54 - .L_53)
.L_53:
        /*0aec*/ 	.word	0x00000000


	//----- nvinfo : EIATTR_CBANK_PARAM_SIZE
	.align		4
.L_54:
        /*0af0*/ 	.byte	0x03, 0x19
        /*0af2*/ 	.short	0x0800


	//----- nvinfo : EIATTR_PARAM_CBANK
	.align		4
        /*0af4*/ 	.byte	0x04, 0x0a
        /*0af6*/ 	.short	(.L_56 - .L_55)
	.align		4
.L_55:
        /*0af8*/ 	.word	index@(.nv.constant0._ZN7cutlass13device_kernelINS_4gemm6kernel13GemmUniversalIN4cute5tupleIJiiiiEEENS1_10collective13CollectiveMmaINS1_35MainloopSm100TmaUmmaWarpSpecializedILi5ELi2ELi4ENS5_IJNS4_1CILi2EEESB_NSA_ILi1EEEEEEEENS5_IJNSA_ILi128EEENSA_ILi256EEENSA_ILi64EEEEEENS_12float_e5m2_tENS5_IJlSC_lEEESJ_SK_NS4_8TiledMMAINS4_8MMA_AtomIJNS4_10MMA_TraitsINS4_25SM100_MMA_F8F6F4_2x1SM_SSEJSJ_SJ_fSF_SG_NS4_17integral_constantINS4_4UMMA5MajorELSR_0EEESS_NSP_INSQ_7ScaleInELST_0EEESU_EEEEEENS4_6LayoutINS5_IJSC_SC_SC_EEENS5_IJNSA_ILi0EEESZ_SZ_EEEEENS5_IJNS4_10UnderscoreES12_S12_EEEEENS4_28SM100_TMA_2SM_LOAD_MULTICASTENS4_14ComposedLayoutINS4_7SwizzleILi2ELi4ELi3EEENS4_18smem_ptr_flag_bitsILi8EEENSX_INS5_IJNSA_ILi8EEESH_EEENS5_IJSH_SC_EEEEEEEvNS4_8identityENS4_18SM100_TMA_2SM_LOADES1F_vS1G_EENS_8epilogue10collective18CollectiveEpilogueINS1J_23Sm100TmaWarpSpecializedILi4ELi2ELi32ELb0ELb0EEEJNS5_IJSH_SG_SH_EEENS5_IJNSX_ISH_SC_EENSX_INS5_IJNSA_ILi32EEESB_EEENS5_IJSC_SF_EEEEEEEESJ_SK_SJ_SK_NS1J_6fusion15FusionCallbacksIS1N_NS1V_17LinearCombinationISJ_fSJ_fLNS_15FloatRoundStyleE2EEES1O_S1U_JEEENS4_5SM1004TMEM4LOAD26SM100_TMEM_LOAD_32dp32b32xENS4_13SM90_TMA_LOADENS16_INS17_ILi1ELi4ELi3EEES1A_NSX_INS5_IJS1B_S1Q_EEENS5_IJS1Q_SC_EEEEEEENS4_39AutoVectorizingCopyWithAssumedAlignmentILi128EEENS4_14SM90_TMA_STOREES2A_S2C_S2C_EEEvvEEEEvNT_6ParamsE)
        /*0afc*/ 	.short	0x0380
        /*0afe*/ 	.short	0x0800


	//----- nvinfo : EIATTR_SW_WAR
	.align		4
.L_56:
        /*0b00*/ 	.byte	0x04, 0x36
        /*0b02*/ 	.short	(.L_58 - .L_57)
.L_57:
        /*0b04*/ 	.word	0x00000008
.L_58:


//--------------------- .nv.callgraph             --------------------------
	.section	.nv.callgraph,"",@"SHT_CUDA_CALLGRAPH"
	.align	4
	.sectionentsize	8
	.align		4
        /*0000*/ 	.word	0x00000000
	.align		4
        /*0004*/ 	.word	0xffffffff
	.align		4
        /*0008*/ 	.word	index@(_ZN7cutlass13device_kernelINS_4gemm6kernel13GemmUniversalIN4cute5tupleIJiiiiEEENS1_10collective13CollectiveMmaINS1_35MainloopSm100TmaUmmaWarpSpecializedILi5ELi2ELi4ENS5_IJNS4_1CILi2EEESB_NSA_ILi1EEEEEEEENS5_IJNSA_ILi128EEENSA_ILi256EEENSA_ILi64EEEEEENS_12float_e5m2_tENS5_IJlSC_lEEESJ_SK_NS4_8TiledMMAINS4_8MMA_AtomIJNS4_10MMA_TraitsINS4_25SM100_MMA_F8F6F4_2x1SM_SSEJSJ_SJ_fSF_SG_NS4_17integral_constantINS4_4UMMA5MajorELSR_0EEESS_NSP_INSQ_7ScaleInELST_0EEESU_EEEEEENS4_6LayoutINS5_IJSC_SC_SC_EEENS5_IJNSA_ILi0EEESZ_SZ_EEEEENS5_IJNS4_10UnderscoreES12_S12_EEEEENS4_28SM100_TMA_2SM_LOAD_MULTICASTENS4_14ComposedLayoutINS4_7SwizzleILi2ELi4ELi3EEENS4_18smem_ptr_flag_bitsILi8EEENSX_INS5_IJNSA_ILi8EEESH_EEENS5_IJSH_SC_EEEEEEEvNS4_8identityENS4_18SM100_TMA_2SM_LOADES1F_vS1G_EENS_8epilogue10collective18CollectiveEpilogueINS1J_23Sm100TmaWarpSpecializedILi4ELi2ELi32ELb0ELb0EEEJNS5_IJSH_SG_SH_EEENS5_IJNSX_ISH_SC_EENSX_INS5_IJNSA_ILi32EEESB_EEENS5_IJSC_SF_EEEEEEEESJ_SK_SJ_SK_NS1J_6fusion15FusionCallbacksIS1N_NS1V_17LinearCombinationISJ_fSJ_fLNS_15FloatRoundStyleE2EEES1O_S1U_JEEENS4_5SM1004TMEM4LOAD26SM100_TMEM_LOAD_32dp32b32xENS4_13SM90_TMA_LOADENS16_INS17_ILi1ELi4ELi3EEES1A_NSX_INS5_IJS1B_S1Q_EEENS5_IJS1Q_SC_EEEEEEENS4_39AutoVectorizingCopyWithAssumedAlignmentILi128EEENS4_14SM90_TMA_STOREES2A_S2C_S2C_EEEvvEEEEvNT_6ParamsE)
	.align		4
        /*000c*/ 	.word	index@(__assertfail)
	.align		4
        /*0010*/ 	.word	0x00000000
	.align		4
        /*0014*/ 	.word	0xfffffffe
	.align		4
        /*0018*/ 	.word	0x00000000
	.align		4
        /*001c*/ 	.word	0xfffffffd
	.align		4
        /*0020*/ 	.word	0x00000000
	.align		4
        /*0024*/ 	.word	0xfffffffc


//--------------------- .nv.constant4             --------------------------
	.section	.nv.constant4,"a",@progbits
	.align	8
	.align		8
.nv.constant4:
        /*0000*/ 	.dword	__assertfail
	.align		8
        /*0008*/ 	.dword	__unnamed_1
	.align		8
        /*0010*/ 	.dword	__unnamed_2
	.align		8
        /*0018*/ 	.dword	__unnamed_3
	.align		8
        /*0020*/ 	.dword	_ZN39_INTERNAL_ce328245_4_k_cu_54ad3bbd_97314cuda3std3__45__cpo5beginE
	.align		8
        /*0028*/ 	.dword	_ZN39_INTERNAL_ce328245_4_k_cu_54ad3bbd_97314cuda3std3__45__cpo3endE
	.align		8
        /*0030*/ 	.dword	_ZN39_INTERNAL_ce328245_4_k_cu_54ad3bbd_97314cuda3std3__45__cpo6cbeginE
	.align		8
        /*0038*/ 	.dword	_ZN39_INTERNAL_ce328245_4_k_cu_54ad3bbd_97314cuda3std3__45__cpo4cendE
	.align		8
        /*0040*/ 	.dword	_ZN39_INTERNAL_ce328245_4_k_cu_54ad3bbd_97314cuda3std3__441_GLOBAL__N__ce328245_4_k_cu_54ad3bbd_97316ignoreE
	.align		8
        /*0048*/ 	.dword	_ZN39_INTERNAL_ce328245_4_k_cu_54ad3bbd_97314cuda3std3__419piecewise_constructE
	.align		8
        /*0050*/ 	.dword	_ZN39_INTERNAL_ce328245_4_k_cu_54ad3bbd_97314cuda3std3__48in_placeE
	.align		8
        /*0058*/ 	.dword	_ZN39_INTERNAL_ce328245_4_k_cu_54ad3bbd_97314cuda3std6ranges3__45__cpo4swapE
	.align		8
        /*0060*/ 	.dword	_ZN39_INTERNAL_ce328245_4_k_cu_54ad3bbd_97314cuda3std6ranges3__45__cpo9iter_moveE
	.align		8
        /*0068*/ 	.dword	_ZN39_INTERNAL_ce328245_4_k_cu_54ad3bbd_97314cute7productE
	.align		8
        /*0070*/ 	.dword	_ZN39_INTERNAL_ce328245_4_k_cu_54ad3bbd_97314cute1_E
	.align		8
        /*0078*/ 	.dword	$str$25
	.align		8
        /*0080*/ 	.dword	$str$26
	.align		8
        /*0088*/ 	.dword	$str$27
	.align		8
        /*0090*/ 	.dword	$str$28


//--------------------- .text._ZN7cutlass13device_kernelINS_4gemm6kernel13GemmUniversalIN4cute5tupleIJiiiiEEENS1_10collective13CollectiveMmaINS1_35MainloopSm100TmaUmmaWarpSpecializedILi5ELi2ELi4ENS5_IJNS4_1CILi2EEESB_NSA_ILi1EEEEEEEENS5_IJNSA_ILi128EEENSA_ILi256EEENSA_ILi64EEEEEENS_12float_e5m2_tENS5_IJlSC_lEEESJ_SK_NS4_8TiledMMAINS4_8MMA_AtomIJNS4_10MMA_TraitsINS4_25SM100_MMA_F8F6F4_2x1SM_SSEJSJ_SJ_fSF_SG_NS4_17integral_constantINS4_4UMMA5MajorELSR_0EEESS_NSP_INSQ_7ScaleInELST_0EEESU_EEEEEENS4_6LayoutINS5_IJSC_SC_SC_EEENS5_IJNSA_ILi0EEESZ_SZ_EEEEENS5_IJNS4_10UnderscoreES12_S12_EEEEENS4_28SM100_TMA_2SM_LOAD_MULTICASTENS4_14ComposedLayoutINS4_7SwizzleILi2ELi4ELi3EEENS4_18smem_ptr_flag_bitsILi8EEENSX_INS5_IJNSA_ILi8EEESH_EEENS5_IJSH_SC_EEEEEEEvNS4_8identityENS4_18SM100_TMA_2SM_LOADES1F_vS1G_EENS_8epilogue10collective18CollectiveEpilogueINS1J_23Sm100TmaWarpSpecializedILi4ELi2ELi32ELb0ELb0EEEJNS5_IJSH_SG_SH_EEENS5_IJNSX_ISH_SC_EENSX_INS5_IJNSA_ILi32EEESB_EEENS5_IJSC_SF_EEEEEEEESJ_SK_SJ_SK_NS1J_6fusion15FusionCallbacksIS1N_NS1V_17LinearCombinationISJ_fSJ_fLNS_15FloatRoundStyleE2EEES1O_S1U_JEEENS4_5SM1004TMEM4LOAD26SM100_TMEM_LOAD_32dp32b32xENS4_13SM90_TMA_LOADENS16_INS17_ILi1ELi4ELi3EEES1A_NSX_INS5_IJS1B_S1Q_EEENS5_IJS1Q_SC_EEEEEEENS4_39AutoVectorizingCopyWithAssumedAlignmentILi128EEENS4_14SM90_TMA_STOREES2A_S2C_S2C_EEEvvEEEEvNT_6ParamsE --------------------------
	.section	.text._ZN7cutlass13device_kernelINS_4gemm6kernel13GemmUniversalIN4cute5tupleIJiiiiEEENS1_10collective13CollectiveMmaINS1_35MainloopSm100TmaUmmaWarpSpecializedILi5ELi2ELi4ENS5_IJNS4_1CILi2EEESB_NSA_ILi1EEEEEEEENS5_IJNSA_ILi128EEENSA_ILi256EEENSA_ILi64EEEEEENS_12float_e5m2_tENS5_IJlSC_lEEESJ_SK_NS4_8TiledMMAINS4_8MMA_AtomIJNS4_10MMA_TraitsINS4_25SM100_MMA_F8F6F4_2x1SM_SSEJSJ_SJ_fSF_SG_NS4_17integral_constantINS4_4UMMA5MajorELSR_0EEESS_NSP_INSQ_7ScaleInELST_0EEESU_EEEEEENS4_6LayoutINS5_IJSC_SC_SC_EEENS5_IJNSA_ILi0EEESZ_SZ_EEEEENS5_IJNS4_10UnderscoreES12_S12_EEEEENS4_28SM100_TMA_2SM_LOAD_MULTICASTENS4_14ComposedLayoutINS4_7SwizzleILi2ELi4ELi3EEENS4_18smem_ptr_flag_bitsILi8EEENSX_INS5_IJNSA_ILi8EEESH_EEENS5_IJSH_SC_EEEEEEEvNS4_8identityENS4_18SM100_TMA_2SM_LOADES1F_vS1G_EENS_8epilogue10collective18CollectiveEpilogueINS1J_23Sm100TmaWarpSpecializedILi4ELi2ELi32ELb0ELb0EEEJNS5_IJSH_SG_SH_EEENS5_IJNSX_ISH_SC_EENSX_INS5_IJNSA_ILi32EEESB_EEENS5_IJSC_SF_EEEEEEEESJ_SK_SJ_SK_NS1J_6fusion15FusionCallbacksIS1N_NS1V_17LinearCombinationISJ_fSJ_fLNS_15FloatRoundStyleE2EEES1O_S1U_JEEENS4_5SM1004TMEM4LOAD26SM100_TMEM_LOAD_32dp32b32xENS4_13SM90_TMA_LOADENS16_INS17_ILi1ELi4ELi3EEES1A_NSX_INS5_IJS1B_S1Q_EEENS5_IJS1Q_SC_EEEEEEENS4_39AutoVectorizingCopyWithAssumedAlignmentILi128EEENS4_14SM90_TMA_STOREES2A_S2C_S2C_EEEvvEEEEvNT_6ParamsE,"ax",@progbits
	.align	128
.text._ZN7cutlass13device_kernelINS_4gemm6kernel13GemmUniversalIN4cute5tupleIJiiiiEEENS1_10collective13CollectiveMmaINS1_35MainloopSm100TmaUmmaWarpSpecializedILi5ELi2ELi4ENS5_IJNS4_1CILi2EEESB_NSA_ILi1EEEEEEEENS5_IJNSA_ILi128EEENSA_ILi256EEENSA_ILi64EEEEEENS_12float_e5m2_tENS5_IJlSC_lEEESJ_SK_NS4_8TiledMMAINS4_8MMA_AtomIJNS4_10MMA_TraitsINS4_25SM100_MMA_F8F6F4_2x1SM_SSEJSJ_SJ_fSF_SG_NS4_17integral_constantINS4_4UMMA5MajorELSR_0EEESS_NSP_INSQ_7ScaleInELST_0EEESU_EEEEEENS4_6LayoutINS5_IJSC_SC_SC_EEENS5_IJNSA_ILi0EEESZ_SZ_EEEEENS5_IJNS4_10UnderscoreES12_S12_EEEEENS4_28SM100_TMA_2SM_LOAD_MULTICASTENS4_14ComposedLayoutINS4_7SwizzleILi2ELi4ELi3EEENS4_18smem_ptr_flag_bitsILi8EEENSX_INS5_IJNSA_ILi8EEESH_EEENS5_IJSH_SC_EEEEEEEvNS4_8identityENS4_18SM100_TMA_2SM_LOADES1F_vS1G_EENS_8epilogue10collective18CollectiveEpilogueINS1J_23Sm100TmaWarpSpecializedILi4ELi2ELi32ELb0ELb0EEEJNS5_IJSH_SG_SH_EEENS5_IJNSX_ISH_SC_EENSX_INS5_IJNSA_ILi32EEESB_EEENS5_IJSC_SF_EEEEEEEESJ_SK_SJ_SK_NS1J_6fusion15FusionCallbacksIS1N_NS1V_17LinearCombinationISJ_fSJ_fLNS_15FloatRoundStyleE2EEES1O_S1U_JEEENS4_5SM1004TMEM4LOAD26SM100_TMEM_LOAD_32dp32b32xENS4_13SM90_TMA_LOADENS16_INS17_ILi1ELi4ELi3EEES1A_NSX_INS5_IJS1B_S1Q_EEENS5_IJS1Q_SC_EEEEEEENS4_39AutoVectorizingCopyWithAssumedAlignmentILi128EEENS4_14SM90_TMA_STOREES2A_S2C_S2C_EEEvvEEEEvNT_6ParamsE:
        .type           _ZN7cutlass13device_kernelINS_4gemm6kernel13GemmUniversalIN4cute5tupleIJiiiiEEENS1_10collective13CollectiveMmaINS1_35MainloopSm100TmaUmmaWarpSpecializedILi5ELi2ELi4ENS5_IJNS4_1CILi2EEESB_NSA_ILi1EEEEEEEENS5_IJNSA_ILi128EEENSA_ILi256EEENSA_ILi64EEEEEENS_12float_e5m2_tENS5_IJlSC_lEEESJ_SK_NS4_8TiledMMAINS4_8MMA_AtomIJNS4_10MMA_TraitsINS4_25SM100_MMA_F8F6F4_2x1SM_SSEJSJ_SJ_fSF_SG_NS4_17integral_constantINS4_4UMMA5MajorELSR_0EEESS_NSP_INSQ_7ScaleInELST_0EEESU_EEEEEENS4_6LayoutINS5_IJSC_SC_SC_EEENS5_IJNSA_ILi0EEESZ_SZ_EEEEENS5_IJNS4_10UnderscoreES12_S12_EEEEENS4_28SM100_TMA_2SM_LOAD_MULTICASTENS4_14ComposedLayoutINS4_7SwizzleILi2ELi4ELi3EEENS4_18smem_ptr_flag_bitsILi8EEENSX_INS5_IJNSA_ILi8EEESH_EEENS5_IJSH_SC_EEEEEEEvNS4_8identityENS4_18SM100_TMA_2SM_LOADES1F_vS1G_EENS_8epilogue10collective18CollectiveEpilogueINS1J_23Sm100TmaWarpSpecializedILi4ELi2ELi32ELb0ELb0EEEJNS5_IJSH_SG_SH_EEENS5_IJNSX_ISH_SC_EENSX_INS5_IJNSA_ILi32EEESB_EEENS5_IJSC_SF_EEEEEEEESJ_SK_SJ_SK_NS1J_6fusion15FusionCallbacksIS1N_NS1V_17LinearCombinationISJ_fSJ_fLNS_15FloatRoundStyleE2EEES1O_S1U_JEEENS4_5SM1004TMEM4LOAD26SM100_TMEM_LOAD_32dp32b32xENS4_13SM90_TMA_LOADENS16_INS17_ILi1ELi4ELi3EEES1A_NSX_INS5_IJS1B_S1Q_EEENS5_IJS1Q_SC_EEEEEEENS4_39AutoVectorizingCopyWithAssumedAlignmentILi128EEENS4_14SM90_TMA_STOREES2A_S2C_S2C_EEEvvEEEEvNT_6ParamsE,@function
        .size           _ZN7cutlass13device_kernelINS_4gemm6kernel13GemmUniversalIN4cute5tupleIJiiiiEEENS1_10collective13CollectiveMmaINS1_35MainloopSm100TmaUmmaWarpSpecializedILi5ELi2ELi4ENS5_IJNS4_1CILi2EEESB_NSA_ILi1EEEEEEEENS5_IJNSA_ILi128EEENSA_ILi256EEENSA_ILi64EEEEEENS_12float_e5m2_tENS5_IJlSC_lEEESJ_SK_NS4_8TiledMMAINS4_8MMA_AtomIJNS4_10MMA_TraitsINS4_25SM100_MMA_F8F6F4_2x1SM_SSEJSJ_SJ_fSF_SG_NS4_17integral_constantINS4_4UMMA5MajorELSR_0EEESS_NSP_INSQ_7ScaleInELST_0EEESU_EEEEEENS4_6LayoutINS5_IJSC_SC_SC_EEENS5_IJNSA_ILi0EEESZ_SZ_EEEEENS5_IJNS4_10UnderscoreES12_S12_EEEEENS4_28SM100_TMA_2SM_LOAD_MULTICASTENS4_14ComposedLayoutINS4_7SwizzleILi2ELi4ELi3EEENS4_18smem_ptr_flag_bitsILi8EEENSX_INS5_IJNSA_ILi8EEESH_EEENS5_IJSH_SC_EEEEEEEvNS4_8identityENS4_18SM100_TMA_2SM_LOADES1F_vS1G_EENS_8epilogue10collective18CollectiveEpilogueINS1J_23Sm100TmaWarpSpecializedILi4ELi2ELi32ELb0ELb0EEEJNS5_IJSH_SG_SH_EEENS5_IJNSX_ISH_SC_EENSX_INS5_IJNSA_ILi32EEESB_EEENS5_IJSC_SF_EEEEEEEESJ_SK_SJ_SK_NS1J_6fusion15FusionCallbacksIS1N_NS1V_17LinearCombinationISJ_fSJ_fLNS_15FloatRoundStyleE2EEES1O_S1U_JEEENS4_5SM1004TMEM4LOAD26SM100_TMEM_LOAD_32dp32b32xENS4_13SM90_TMA_LOADENS16_INS17_ILi1ELi4ELi3EEES1A_NSX_INS5_IJS1B_S1Q_EEENS5_IJS1Q_SC_EEEEEEENS4_39AutoVectorizingCopyWithAssumedAlignmentILi128EEENS4_14SM90_TMA_STOREES2A_S2C_S2C_EEEvvEEEEvNT_6ParamsE,(.L_x_194 - _ZN7cutlass13device_kernelINS_4gemm6kernel13GemmUniversalIN4cute5tupleIJiiiiEEENS1_10collective13CollectiveMmaINS1_35MainloopSm100TmaUmmaWarpSpecializedILi5ELi2ELi4ENS5_IJNS4_1CILi2EEESB_NSA_ILi1EEEEEEEENS5_IJNSA_ILi128EEENSA_ILi256EEENSA_ILi64EEEEEENS_12float_e5m2_tENS5_IJlSC_lEEESJ_SK_NS4_8TiledMMAINS4_8MMA_AtomIJNS4_10MMA_TraitsINS4_25SM100_MMA_F8F6F4_2x1SM_SSEJSJ_SJ_fSF_SG_NS4_17integral_constantINS4_4UMMA5MajorELSR_0EEESS_NSP_INSQ_7ScaleInELST_0EEESU_EEEEEENS4_6LayoutINS5_IJSC_SC_SC_EEENS5_IJNSA_ILi0EEESZ_SZ_EEEEENS5_IJNS4_10UnderscoreES12_S12_EEEEENS4_28SM100_TMA_2SM_LOAD_MULTICASTENS4_14ComposedLayoutINS4_7SwizzleILi2ELi4ELi3EEENS4_18smem_ptr_flag_bitsILi8EEENSX_INS5_IJNSA_ILi8EEESH_EEENS5_IJSH_SC_EEEEEEEvNS4_8identityENS4_18SM100_TMA_2SM_LOADES1F_vS1G_EENS_8epilogue10collective18CollectiveEpilogueINS1J_23Sm100TmaWarpSpecializedILi4ELi2ELi32ELb0ELb0EEEJNS5_IJSH_SG_SH_EEENS5_IJNSX_ISH_SC_EENSX_INS5_IJNSA_ILi32EEESB_EEENS5_IJSC_SF_EEEEEEEESJ_SK_SJ_SK_NS1J_6fusion15FusionCallbacksIS1N_NS1V_17LinearCombinationISJ_fSJ_fLNS_15FloatRoundStyleE2EEES1O_S1U_JEEENS4_5SM1004TMEM4LOAD26SM100_TMEM_LOAD_32dp32b32xENS4_13SM90_TMA_LOADENS16_INS17_ILi1ELi4ELi3EEES1A_NSX_INS5_IJS1B_S1Q_EEENS5_IJS1Q_SC_EEEEEEENS4_39AutoVectorizingCopyWithAssumedAlignmentILi128EEENS4_14SM90_TMA_STOREES2A_S2C_S2C_EEEvvEEEEvNT_6ParamsE)
        .other          _ZN7cutlass13device_kernelINS_4gemm6kernel13GemmUniversalIN4cute5tupleIJiiiiEEENS1_10collective13CollectiveMmaINS1_35MainloopSm100TmaUmmaWarpSpecializedILi5ELi2ELi4ENS5_IJNS4_1CILi2EEESB_NSA_ILi1EEEEEEEENS5_IJNSA_ILi128EEENSA_ILi256EEENSA_ILi64EEEEEENS_12float_e5m2_tENS5_IJlSC_lEEESJ_SK_NS4_8TiledMMAINS4_8MMA_AtomIJNS4_10MMA_TraitsINS4_25SM100_MMA_F8F6F4_2x1SM_SSEJSJ_SJ_fSF_SG_NS4_17integral_constantINS4_4UMMA5MajorELSR_0EEESS_NSP_INSQ_7ScaleInELST_0EEESU_EEEEEENS4_6LayoutINS5_IJSC_SC_SC_EEENS5_IJNSA_ILi0EEESZ_SZ_EEEEENS5_IJNS4_10UnderscoreES12_S12_EEEEENS4_28SM100_TMA_2SM_LOAD_MULTICASTENS4_14ComposedLayoutINS4_7SwizzleILi2ELi4ELi3EEENS4_18smem_ptr_flag_bitsILi8EEENSX_INS5_IJNSA_ILi8EEESH_EEENS5_IJSH_SC_EEEEEEEvNS4_8identityENS4_18SM100_TMA_2SM_LOADES1F_vS1G_EENS_8epilogue10collective18CollectiveEpilogueINS1J_23Sm100TmaWarpSpecializedILi4ELi2ELi32ELb0ELb0EEEJNS5_IJSH_SG_SH_EEENS5_IJNSX_ISH_SC_EENSX_INS5_IJNSA_ILi32EEESB_EEENS5_IJSC_SF_EEEEEEEESJ_SK_SJ_SK_NS1J_6fusion15FusionCallbacksIS1N_NS1V_17LinearCombinationISJ_fSJ_fLNS_15FloatRoundStyleE2EEES1O_S1U_JEEENS4_5SM1004TMEM4LOAD26SM100_TMEM_LOAD_32dp32b32xENS4_13SM90_TMA_LOADENS16_INS17_ILi1ELi4ELi3EEES1A_NSX_INS5_IJS1B_S1Q_EEENS5_IJS1Q_SC_EEEEEEENS4_39AutoVectorizingCopyWithAssumedAlignmentILi128EEENS4_14SM90_TMA_STOREES2A_S2C_S2C_EEEvvEEEEvNT_6ParamsE,@"STO_CUDA_ENTRY STV_DEFAULT"
_ZN7cutlass13device_kernelINS_4gemm6kernel13GemmUniversalIN4cute5tupleIJiiiiEEENS1_10collective13CollectiveMmaINS1_35MainloopSm100TmaUmmaWarpSpecializedILi5ELi2ELi4ENS5_IJNS4_1CILi2EEESB_NSA_ILi1EEEEEEEENS5_IJNSA_ILi128EEENSA_ILi256EEENSA_ILi64EEEEEENS_12float_e5m2_tENS5_IJlSC_lEEESJ_SK_NS4_8TiledMMAINS4_8MMA_AtomIJNS4_10MMA_TraitsINS4_25SM100_MMA_F8F6F4_2x1SM_SSEJSJ_SJ_fSF_SG_NS4_17integral_constantINS4_4UMMA5MajorELSR_0EEESS_NSP_INSQ_7ScaleInELST_0EEESU_EEEEEENS4_6LayoutINS5_IJSC_SC_SC_EEENS5_IJNSA_ILi0EEESZ_SZ_EEEEENS5_IJNS4_10UnderscoreES12_S12_EEEEENS4_28SM100_TMA_2SM_LOAD_MULTICASTENS4_14ComposedLayoutINS4_7SwizzleILi2ELi4ELi3EEENS4_18smem_ptr_flag_bitsILi8EEENSX_INS5_IJNSA_ILi8EEESH_EEENS5_IJSH_SC_EEEEEEEvNS4_8identityENS4_18SM100_TMA_2SM_LOADES1F_vS1G_EENS_8epilogue10collective18CollectiveEpilogueINS1J_23Sm100TmaWarpSpecializedILi4ELi2ELi32ELb0ELb0EEEJNS5_IJSH_SG_SH_EEENS5_IJNSX_ISH_SC_EENSX_INS5_IJNSA_ILi32EEESB_EEENS5_IJSC_SF_EEEEEEEESJ_SK_SJ_SK_NS1J_6fusion15FusionCallbacksIS1N_NS1V_17LinearCombinationISJ_fSJ_fLNS_15FloatRoundStyleE2EEES1O_S1U_JEEENS4_5SM1004TMEM4LOAD26SM100_TMEM_LOAD_32dp32b32xENS4_13SM90_TMA_LOADENS16_INS17_ILi1ELi4ELi3EEES1A_NSX_INS5_IJS1B_S1Q_EEENS5_IJS1Q_SC_EEEEEEENS4_39AutoVectorizingCopyWithAssumedAlignmentILi128EEENS4_14SM90_TMA_STOREES2A_S2C_S2C_EEEvvEEEEvNT_6ParamsE:
[----:B------:R-:W1:Y:S01]  /*0000*/  LDC R1, c[0x0][0x37c] ;  /* 0x0000df00ff017b82 */ /* 0x000e620000000800 */
[----:B------:R-:W2:Y:S01]  /*0010*/  S2R R97, SR_TID.X ;  /* 0x0000000000617919 */ /* 0x000ea20000002100 */
[----:B------:R-:W3:Y:S06]  /*0020*/  LDCU.64 UR8, c[0x0][0x890] ;  /* 0x00011200ff0877ac */ /* 0x000eec0008000a00 */
[----:B------:R-:W4:Y:S01]  /*0030*/  S2UR UR58, SR_CgaCtaId ;  /* 0x00000000003a79c3 */ /* 0x000f220000008800 */
[----:B------:R-:W-:Y:S02]  /*0040*/  PRMT R86, RZ, 0x7610, R86 ;  /* 0x00007610ff567816 */ /* 0x000fe40000000056 */
[----:B------:R-:W-:Y:S01]  /*0050*/  ELECT P1, URZ, PT ;  /* 0x0000000000ff782f */ /* 0x000fe20003820000 */
[----:B---3--:R-:W-:-:S04]  /*0060*/  UISETP.NE.U32.AND UP0, UPT, UR8, URZ, UPT ;  /* 0x000000ff0800728c */ /* 0x008fc8000bf05070 */
[----:B------:R-:W-:Y:S02]  /*0070*/  UISETP.NE.AND.EX UP0, UPT, UR9, URZ, UPT, UP0 ;  /* 0x000000ff0900728c */ /* 0x000fe4000bf05300 */
[----:B----4-:R-:W-:Y:S02]  /*0080*/  ULOP3.LUT UR33, UR58, 0x1, URZ, 0xc0, !UPT ;  /* 0x000000013a217892 */ /* 0x010fe4000f8ec0ff */
[----:B------:R-:W-:Y:S01]  /*0090*/  ULOP3.LUT UR34, UR58, 0x1, URZ, 0x3c, !UPT ;  /* 0x000000013a227892 */ /* 0x000fe2000f8e3cff */
[----:B--2---:R-:W-:-:S05]  /*00a0*/  SHF.R.U32.HI R87, RZ, 0x5, R97 ;  /* 0x00000005ff577819 */ /* 0x004fca0000011661 */
[----:B------:R-:W2:Y:S02]  /*00b0*/  SHFL.IDX PT, R0, R87, RZ, 0x1f ;  /* 0x00001fff57007589 */ /* 0x000ea400000e0000 */
[----:B--2---:R-:W-:Y:S01]  /*00c0*/  R2UR UR13, R0 ;  /* 0x00000000000d72ca */ /* 0x004fe200000e0000 */
[----:B-1----:R-:W-:-:S14]  /*00d0*/  BRA.U UP0, `(.L_x_0) ;  /* 0x0000000100307547 */ /* 0x002fdc000b800000 */
[----:B------:R-:W1:Y:S02]  /*00e0*/  LDCU.64 UR4, c[0x0][0x888] ;  /* 0x00011100ff0477ac */ /* 0x000e640008000a00 */
[----:B-1----:R-:W-:-:S04]  /*00f0*/  UISETP.NE.U32.AND UP0, UPT, UR4, URZ, UPT ;  /* 0x000000ff0400728c */ /* 0x002fc8000bf05070 */
[----:B------:R-:W-:-:S09]  /*0100*/  UISETP.NE.AND.EX UP0, UPT, UR5, URZ, UPT, UP0 ;  /* 0x000000ff0500728c */ /* 0x000fd2000bf05300 */
[----:B------:R-:W-:Y:S05]  /*0110*/  BRA.U !UP0, `(.L_x_1) ;  /* 0x0000000108147547 */ /* 0x000fea000b800000 */
[----:B------:R-:W1:Y:S01]  /*0120*/  LDC.64 R2, c[0x0][0x888] ;  /* 0x00022200ff027b82 */ /* 0x000e620000000a00 */
[----:B------:R-:W1:Y:S02]  /*0130*/  LDCU.64 UR4, c[0x0][0x358] ;  /* 0x00006b00ff0477ac */ /* 0x000e640008000a00 */
[----:B-1----:R1:W5:Y:S01]  /*0140*/  LDG.E R41, desc[UR4][R2.64] ;  /* 0x0000000402297981 */ /* 0x002362000c1e1900 */
[----:B------:R-:W-:Y:S01]  /*0150*/  HFMA2 R86, -RZ, RZ, 0, 5.9604644775390625e-08 ;  /* 0x00000001ff567431 */ /* 0x000fe200000001ff */
[----:B------:R-:W-:Y:S05]  /*0160*/  BRA `(.L_x_0) ;  /* 0x00000000000c7947 */ /* 0x000fea0003800000 */
.L_x_1:
[----:B------:R-:W1:Y:S01]  /*0170*/  LDCU UR4, c[0x0][0x880] ;  /* 0x00011000ff0477ac */ /* 0x000e620008000800 */
[----:B------:R-:W-:Y:S01]  /*0180*/  HFMA2 R86, -RZ, RZ, 0, 5.9604644775390625e-08 ;  /* 0x00000001ff567431 */ /* 0x000fe200000001ff */
[----:B-1----:R-:W-:-:S07]  /*0190*/  MOV R41, UR4 ;  /* 0x0000000400297c02 */ /* 0x002fce0008000f00 */
.L_x_0:
[----:B------:R-:W2:Y:S02]  /*01a0*/  LDCU.64 UR4, c[0x0][0x8b0] ;  /* 0x00011600ff0477ac */ /* 0x000ea40008000a00 */
[----:B--2---:R-:W-:-:S04]  /*01b0*/  UISETP.NE.U32.AND UP0, UPT, UR4, URZ, UPT ;  /* 0x000000ff0400728c */ /* 0x004fc8000bf05070 */
[----:B------:R-:W-:-:S09]  /*01c0*/  UISETP.NE.AND.EX UP0, UPT, UR5, URZ, UPT, UP0 ;  /* 0x000000ff0500728c */ /* 0x000fd2000bf05300 */
[----:B------:R-:W-:Y:S05]  /*01d0*/  BRA.U UP0, `(.L_x_2) ;  /* 0x0000000100287547 */ /* 0x000fea000b800000 */
[----:B------:R-:W2:Y:S02]  /*01e0*/  LDCU.64 UR4, c[0x0][0x8a8] ;  /* 0x00011500ff0477ac */ /* 0x000ea40008000a00 */
[----:B--2---:R-:W-:-:S04]  /*01f0*/  UISETP.NE.U32.AND UP0, UPT, UR4, URZ, UPT ;  /* 0x000000ff0400728c */ /* 0x004fc8000bf05070 */
[----:B------:R-:W-:-:S09]  /*0200*/  UISETP.NE.AND.EX UP0, UPT, UR5, URZ, UPT, UP0 ;  /* 0x000000ff0500728c */ /* 0x000fd2000bf05300 */
[----:B------:R-:W-:Y:S05]  /*0210*/  BRA.U !UP0, `(.L_x_3) ;  /* 0x0000000108107547 */ /* 0x000fea000b800000 */
[----:B------:R-:W2:Y:S01]  /*0220*/  LDC.64 R38, c[0x0][0x8a8] ;  /* 0x00022a00ff267b82 */ /* 0x000ea20000000a00 */
[----:B------:R-:W2:Y:S02]  /*0230*/  LDCU.64 UR4, c[0x0][0x358] ;  /* 0x00006b00ff0477ac */ /* 0x000ea40008000a00 */
[----:B--2---:R2:W5:Y:S01]  /*0240*/  LDG.E R38, desc[UR4][R38.64] ;  /* 0x0000000426267981 */ /* 0x004562000c1e1900 */
[----:B------:R-:W-:Y:S05]  /*0250*/  BRA `(.L_x_2) ;  /* 0x0000000000087947 */ /* 0x000fea0003800000 */
.L_x_3:
[----:B------:R-:W2:Y:S02]  /*0260*/  LDCU UR4, c[0x0][0x8a0] ;  /* 0x00011400ff0477ac */ /* 0x000ea40008000800 */
[----:B--2---:R-:W-:Y:S02]  /*0270*/  MOV R38, UR4 ;  /* 0x0000000400267c02 */ /* 0x004fe40008000f00 */
.L_x_2:
[----:B------:R-:W-:Y:S01]  /*0280*/  IMAD.U32 R0, RZ, RZ, UR13 ;  /* 0x0000000dff007e24 */ /* 0x000fe2000f8e00ff */
[----:B------:R-:W-:Y:S04]  /*0290*/  BSSY.RECONVERGENT B0, `(.L_x_4) ;  /* 0x000000c000007945 */ /* 0x000fe80003800200 */
[C---:B------:R-:W-:Y:S02]  /*02a0*/  ISETP.NE.OR P2, PT, R0.reuse, 0x1, !P1 ;  /* 0x000000010000780c */ /* 0x040fe40004f45670 */
[----:B------:R-:W-:-:S11]  /*02b0*/  ISETP.NE.OR P0, PT, R0, 0x3, !P1 ;  /* 0x000000030000780c */ /* 0x000fd60004f05670 */
[----:B------:R-:W-:Y:S05]  /*02c0*/  @P2 BRA `(.L_x_5) ;  /* 0x0000000000202947 */ /* 0x000fea0003800000 */
[----:B------:R-:W3:Y:S02]  /*02d0*/  LDCU.64 UR4, c[0x0][0x348] ;  /* 0x00006900ff0477ac */ /* 0x000ee40008000a00 */
[----:B---3--:R-:W-:Y:S02]  /*02e0*/  UIADD3 UR6, UP1, UPT, UR4, 0x80, URZ ;  /* 0x0000008004067890 */ /* 0x008fe4000ff3e0ff */
[----:B------:R-:W-:Y:S02]  /*02f0*/  UIADD3 UR4, UP0, UPT, UR4, 0x180, URZ ;  /* 0x0000018004047890 */ /* 0x000fe4000ff1e0ff */
[----:B------:R-:W-:Y:S02]  /*0300*/  UIADD3.X UR7, UPT, UPT, URZ, UR5, URZ, UP1, !UPT ;  /* 0x00000005ff077290 */ /* 0x000fe40008ffe4ff */
[----:B------:R-:W-:-:S07]  /*0310*/  UIADD3.X UR5, UPT, UPT, URZ, UR5, URZ, UP0, !UPT ;  /* 0x00000005ff057290 */ /* 0x000fce00087fe4ff */
[----:B------:R3:W-:Y:S02]  /*0320*/  UTMACCTL.PF [UR6] ;  /* 0x00000000060079b9 */ /* 0x0007e40008040000 */
[----:B------:R3:W-:Y:S02]  /*0330*/  UTMACCTL.PF [UR4] ;  /* 0x00000000040079b9 */ /* 0x0007e40008040000 */
[----:B---3--:R-:W-:Y:S01]  /*0340*/  NOP ;  /* 0x0000000000007918 */ /* 0x008fe20000000000 */
.L_x_5:
[----:B------:R-:W-:Y:S05]  /*0350*/  BSYNC.RECONVERGENT B0 ;  /* 0x0000000000007941 */ /* 0x000fea0003800200 */
.L_x_4:
[----:B------:R-:W-:Y:S04]  /*0360*/  BSSY.RECONVERGENT B0, `(.L_x_6) ;  /* 0x000000a000007945 */ /* 0x000fe80003800200 */
        /* <DEDUP_REMOVED lines=9> */
.L_x_7:
[----:B------:R-:W-:Y:S05]  /*0400*/  BSYNC.RECONVERGENT B0 ;  /* 0x0000000000007941 */ /* 0x000fea0003800200 */
.L_x_6:
[----:B------:R-:W3:Y:S01]  /*0410*/  LDCU.64 UR4, c[0x0][0x888] ;  /* 0x00011100ff0477ac */ /* 0x000ee20008000a00 */
[----:B------:R-:W-:Y:S02]  /*0420*/  UISETP.EQ.U32.AND UP1, UPT, UR8, URZ, UPT ;  /* 0x000000ff0800728c */ /* 0x000fe4000bf22070 */
[----:B------:R-:W-:Y:S02]  /*0430*/  UPLOP3.LUT UP3, UPT, UPT, UPT, UPT, 0x80, 0x8 ;  /* 0x000000000008789c */ /* 0x000fe40003f6f070 */
[----:B---3--:R-:W-:-:S04]  /*0440*/  UISETP.NE.U32.AND UP0, UPT, UR4, URZ, UPT ;  /* 0x000000ff0400728c */ /* 0x008fc8000bf05070 */
[----:B------:R-:W-:-:S04]  /*0450*/  UISETP.NE.AND.EX UP0, UPT, UR5, URZ, UPT, UP0 ;  /* 0x000000ff0500728c */ /* 0x000fc8000bf05300 */
[----:B------:R-:W-:-:S04]  /*0460*/  UISETP.EQ.OR.EX UP2, UPT, UR9, URZ, !UP0, UP1 ;  /* 0x000000ff0900728c */ /* 0x000fc8000c742710 */
[----:B------:R-:W-:-:S06]  /*0470*/  UP2UR UR4, UPR, URZ, 0x4 ;  /* 0x00000004ff047883 */ /* 0x000fcc0008000000 */
[----:B------:R-:W-:Y:S01]  /*0480*/  MOV R89, UR4 ;  /* 0x0000000400597c02 */ /* 0x000fe20008000f00 */
[----:B------:R-:W-:Y:S06]  /*0490*/  BRA.U !UP2, `(.L_x_8) ;  /* 0x000000010a207547 */ /* 0x000fec000b800000 */
[----:B------:R-:W-:Y:S01]  /*04a0*/  UISETP.NE.U32.AND UP1, UPT, UR8, URZ, UPT ;  /* 0x000000ff0800728c */ /* 0x000fe2000bf25070 */
[----:B-----5:R-:W-:Y:S01]  /*04b0*/  FSETP.NEU.AND P0, PT, R41, RZ, PT ;  /* 0x000000ff2900720b */ /* 0x020fe20003f0d000 */
[----:B------:R-:W-:Y:S02]  /*04c0*/  USEL UR4, URZ, 0xffffffff, UP0 ;  /* 0xffffffffff047887 */ /* 0x000fe40008000000 */
[----:B------:R-:W-:-:S10]  /*04d0*/  UISETP.NE.AND.EX UP1, UPT, UR9, URZ, UPT, UP1 ;  /* 0x000000ff0900728c */ /* 0x000fd4000bf25310 */
[----:B------:R-:W-:Y:S01]  /*04e0*/  VOTEU.ANY UP0, P0 ;  /* 0x0000000000ff7886 */ /* 0x000fe20000000100 */
[----:B------:R-:W-:-:S04]  /*04f0*/  @!UP1 USEL UR4, URZ, 0xffffffff, UP0 ;  /* 0xffffffffff049887 */ /* 0x000fc80008000000 */
[----:B------:R-:W-:-:S04]  /*0500*/  ULOP3.LUT UR4, UR4, 0x1, URZ, 0xc0, !UPT ;  /* 0x0000000104047892 */ /* 0x000fc8000f8ec0ff */
[----:B------:R-:W-:-:S11]  /*0510*/  UISETP.NE.U32.AND UP3, UPT, UR4, 0x1, UPT ;  /* 0x000000010400788c */ /* 0x000fd6000bf65070 */
.L_x_8:
[----:B------:R-:W3:Y:S01]  /*0520*/  SHFL.IDX PT, R0, R87, RZ, 0x1f ;  /* 0x00001fff57007589 */ /* 0x000ee200000e0000 */
[----:B------:R-:W-:-:S04]  /*0530*/  UISETP.NE.AND UP0, UPT, UR13, 0x2, UPT ;  /* 0x000000020d00788c */ /* 0x000fc8000bf05270 */
[----:B------:R-:W-:Y:S02]  /*0540*/  UISETP.EQ.AND UP1, UPT, UR33, URZ, !UP0 ;  /* 0x000000ff2100728c */ /* 0x000fe4000c722270 */
[----:B------:R-:W-:-:S04]  /*0550*/  USEL UR53, URZ, 0x1, UP0 ;  /* 0x00000001ff357887 */ /* 0x000fc80008000000 */
[----:B------:R-:W-:Y:S02]  /*0560*/  PLOP3.LUT P3, PT, P1, PT, UP1, 0x80, 0x8 ;  /* 0x000000000008781c */ /* 0x000fe40000f6f018 */
[----:B---3--:R-:W-:-:S13]  /*0570*/  ISETP.NE.AND P0, PT, R0, RZ, PT ;  /* 0x000000ff0000720c */ /* 0x008fda0003f05270 */
[----:B------:R-:W-:Y:S05]  /*0580*/  @P0 BRA `(.L_x_9) ;  /* 0x00000000005c0947 */ /* 0x000fea0003800000 */
[----:B------:R-:W-:Y:S01]  /*0590*/  UMOV UR4, 0x400 ;  /* 0x0000040000047882 */ /* 0x000fe20000000000 */
[----:B------:R-:W-:Y:S01]  /*05a0*/  UMOV UR8, 0x1 ;  /* 0x0000000100087882 */ /* 0x000fe20000000000 */
[----:B------:R-:W-:Y:S01]  /*05b0*/  UMOV UR6, 0x2 ;  /* 0x0000000200067882 */ /* 0x000fe20000000000 */
[----:B------:R-:W-:Y:S02]  /*05c0*/  ULEA UR4, UR58, UR4, 0x18 ;  /* 0x000000043a047291 */ /* 0x000fe4000f8ec0ff */
[----:B------:R-:W-:-:S04]  /*05d0*/  UIADD3 UR8, UPT, UPT, -UR8, 0x100000, URZ ;  /* 0x0010000008087890 */ /* 0x000fc8000fffe1ff */
[----:B------:R-:W-:Y:S02]  /*05e0*/  USHF.L.U32 UR9, UR8, 0xb, URZ ;  /* 0x0000000b08097899 */ /* 0x000fe400080006ff */
[----:B------:R-:W-:Y:S02]  /*05f0*/  USHF.L.U32 UR8, UR8, 0x1, URZ ;  /* 0x0000000108087899 */ /* 0x000fe400080006ff */
[----:B------:R-:W-:-:S04]  /*0600*/  UIADD3 UR6, UPT, UPT, -UR6, 0x100000, URZ ;  /* 0x0010000006067890 */ /* 0x000fc8000fffe1ff */
[----:B------:R-:W-:Y:S02]  /*0610*/  USHF.L.U32 UR7, UR6, 0xb, URZ ;  /* 0x0000000b06077899 */ /* 0x000fe400080006ff */
[----:B------:R-:W-:Y:S01]  /*0620*/  USHF.L.U32 UR6, UR6, 0x1, URZ ;  /* 0x0000000106067899 */ /* 0x000fe200080006ff */
[----:B------:R-:W-:Y:S01]  /*0630*/  ELECT P0, URZ, PT ;  /* 0x0000000000ff782f */ /* 0x000fe20003800000 */
[----:B------:R-:W3:Y:S02]  /*0640*/  FENCE.VIEW.ASYNC.S ;  /* 0x00000000000073c6 */ /* 0x000ee40000000000 */
[----:B---3--:R3:W4:Y:S08]  /*0650*/  SYNCS.EXCH.64 URZ, [UR4], UR8 ;  /* 0x0000000804ff75b2 */ /* 0x0087300008000100 */
[----:B------:R3:W1:Y:S01]  /*0660*/  SYNCS.EXCH.64 URZ, [UR4+0x28], UR6 ;  /* 0x0000280604ff75b2 */ /* 0x0006620008000100 */
        /* <DEDUP_REMOVED lines=8> */
[----:B------:R-:W-:Y:S01]  /*06f0*/  NOP ;  /* 0x0000000000007918 */ /* 0x000fe20000000000 */
.L_x_9:
[----:B------:R-:W2:Y:S01]  /*0700*/  SHFL.IDX PT, R0, R87, RZ, 0x1f ;  /* 0x00001fff57007589 */ /* 0x000ea200000e0000 */
[----:B------:R-:W-:Y:S01]  /*0710*/  NOP ;  /* 0x0000000000007918 */ /* 0x000fe20000000000 */
[----:B--2---:R-:W-:-:S13]  /*0720*/  ISETP.NE.AND P0, PT, R0, 0x1, PT ;  /* 0x000000010000780c */ /* 0x004fda0003f05270 */
[----:B------:R-:W-:Y:S05]  /*0730*/  @P0 BRA `(.L_x_10) ;  /* 0x0000000000540947 */ /* 0x000fea0003800000 */
[----:B---3--:R-:W-:Y:S01]  /*0740*/  UMOV UR4, 0x400 ;  /* 0x0000040000047882 */ /* 0x008fe20000000000 */
        /* <DEDUP_REMOVED lines=10> */
[----:B------:R-:W2:Y:S02]  /*07f0*/  FENCE.VIEW.ASYNC.S ;  /* 0x00000000000073c6 */ /* 0x000ea40000000000 */
[----:B--2---:R2:W3:Y:S08]  /*0800*/  SYNCS.EXCH.64 URZ, [UR4+0x50], UR8 ;  /* 0x0000500804ff75b2 */ /* 0x0044f00008000100 */
        /* <DEDUP_REMOVED lines=8> */
.L_x_10:
[----:B------:R-:W4:Y:S01]  /*0890*/  SHFL.IDX PT, R0, R87, RZ, 0x1f ;  /* 0x00001fff57007589 */ /* 0x000f2200000e0000 */
[----:B------:R-:W-:Y:S01]  /*08a0*/  NOP ;  /* 0x0000000000007918 */ /* 0x000fe20000000000 */
[----:B----4-:R-:W-:-:S13]  /*08b0*/  ISETP.NE.AND P0, PT, R0, 0x3, PT ;  /* 0x000000030000780c */ /* 0x010fda0003f05270 */
[----:B------:R-:W-:Y:S05]  /*08c0*/  @P0 BRA `(.L_x_11) ;  /* 0x00000000002c0947 */ /* 0x000fea0003800000 */
[----:B--23--:R-:W-:Y:S01]  /*08d0*/  UMOV UR4, 0x400 ;  /* 0x0000040000047882 */ /* 0x00cfe20000000000 */
[----:B------:R-:W-:Y:S01]  /*08e0*/  UMOV UR5, 0x20 ;  /* 0x0000002000057882 */ /* 0x000fe20000000000 */
[----:B------:R-:W-:Y:S02]  /*08f0*/  ULEA UR6, UR58, UR4, 0x18 ;  /* 0x000000043a067291 */ /* 0x000fe4000f8ec0ff */
[----:B------:R-:W-:-:S04]  /*0900*/  UIADD3 UR4, UPT, UPT, -UR5, 0x100000, URZ ;  /* 0x0010000005047890 */ /* 0x000fc8000fffe1ff */
[----:B------:R-:W-:Y:S02]  /*0910*/  USHF.L.U32 UR5, UR4, 0xb, URZ ;  /* 0x0000000b04057899 */ /* 0x000fe400080006ff */
[----:B------:R-:W-:Y:S01]  /*0920*/  USHF.L.U32 UR4, UR4, 0x1, URZ ;  /* 0x0000000104047899 */ /* 0x000fe200080006ff */
[----:B------:R-:W-:Y:S01]  /*0930*/  ELECT P0, URZ, PT ;  /* 0x0000000000ff782f */ /* 0x000fe20003800000 */
[----:B------:R-:W2:Y:S10]  /*0940*/  FENCE.VIEW.ASYNC.S ;  /* 0x00000000000073c6 */ /* 0x000eb40000000000 */
[----:B--2---:R4:W2:Y:S01]  /*0950*/  SYNCS.EXCH.64 URZ, [UR6+0x90], UR4 ;  /* 0x0000900406ff75b2 */ /* 0x0048a20008000100 */
[----:B------:R4:W3:Y:S02]  /*0960*/  SYNCS.EXCH.64 URZ, [UR6+0x98], UR4 ;  /* 0x0000980406ff75b2 */ /* 0x0008e40008000100 */
[----:B----4-:R-:W-:Y:S01]  /*0970*/  NOP ;  /* 0x0000000000007918 */ /* 0x010fe20000000000 */
.L_x_11:
[----:B------:R-:W4:Y:S01]  /*0980*/  SHFL.IDX PT, R0, R87, RZ, 0x1f ;  /* 0x00001fff57007589 */ /* 0x000f2200000e0000 */
[----:B------:R-:W-:Y:S01]  /*0990*/  NOP ;  /* 0x0000000000007918 */ /* 0x000fe20000000000 */
[----:B----4-:R-:W-:-:S13]  /*09a0*/  ISETP.NE.AND P0, PT, R0, 0x4, PT ;  /* 0x000000040000780c */ /* 0x010fda0003f05270 */
[----:B------:R-:W-:Y:S05]  /*09b0*/  @P0 BRA `(.L_x_12) ;  /* 0x0000000000480947 */ /* 0x000fea0003800000 */
[----:B--23--:R-:W-:Y:S01]  /*09c0*/  UMOV UR4, 0x3a0 ;  /* 0x000003a000047882 */ /* 0x00cfe20000000000 */
[----:B------:R-:W-:Y:S01]  /*09d0*/  UMOV UR6, 0x400 ;  /* 0x0000040000067882 */ /* 0x000fe20000000000 */
[----:B------:R-:W-:Y:S01]  /*09e0*/  USEL UR4, UR4, 0x320, UP3 ;  /* 0x0000032004047887 */ /* 0x000fe20009800000 */
        /* <DEDUP_REMOVED lines=10> */
[----:B--2---:R4:W2:Y:S08]  /*0a90*/  SYNCS.EXCH.64 URZ, [UR6+0xa0], UR8 ;  /* 0x0000a00806ff75b2 */ /* 0x0048b00008000100 */
[----:B------:R4:W3:Y:S01]  /*0aa0*/  SYNCS.EXCH.64 URZ, [UR6+0xb0], UR4 ;  /* 0x0000b00406ff75b2 */ /* 0x0008e20008000100 */
[----:B------:R4:W1:Y:S01]  /*0ab0*/  SYNCS.EXCH.64 URZ, [UR6+0xa8], UR8 ;  /* 0x0000a80806ff75b2 */ /* 0x0008620008000100 */
[----:B------:R4:W1:Y:S02]  /*0ac0*/  SYNCS.EXCH.64 URZ, [UR6+0xb8], UR4 ;  /* 0x0000b80406ff75b2 */ /* 0x0008640008000100 */
[----:B----4-:R-:W-:Y:S01]  /*0ad0*/  NOP ;  /* 0x0000000000007918 */ /* 0x010fe20000000000 */
.L_x_12:
[----:B------:R-:W4:Y:S01]  /*0ae0*/  SHFL.IDX PT, R0, R87, RZ, 0x1f ;  /* 0x00001fff57007589 */ /* 0x000f2200000e0000 */
[----:B------:R-:W-:Y:S01]  /*0af0*/  NOP ;  /* 0x0000000000007918 */ /* 0x000fe20000000000 */
[----:B----4-:R-:W-:-:S13]  /*0b00*/  ISETP.NE.AND P0, PT, R0, 0x5, PT ;  /* 0x000000050000780c */ /* 0x010fda0003f05270 */
[----:B------:R-:W-:Y:S05]  /*0b10*/  @P0 BRA `(.L_x_13) ;  /* 0x0000000000540947 */ /* 0x000fea0003800000 */
[----:B--23--:R-:W-:Y:S01]  /*0b20*/  UMOV UR4, 0x400 ;  /* 0x0000040000047882 */ /* 0x00cfe20000000000 */
        /* <DEDUP_REMOVED lines=14> */
[----:B------:R4:W1:Y:S01]  /*0c10*/  SYNCS.EXCH.64 URZ, [UR4+0xe8], UR8 ;  /* 0x0000e80804ff75b2 */ /* 0x0008620008000100 */
[----:B------:R4:W1:Y:S01]  /*0c20*/  SYNCS.EXCH.64 URZ, [UR4+0xd0], UR6 ;  /* 0x0000d00604ff75b2 */ /* 0x0008620008000100 */
[----:B------:R4:W1:Y:S01]  /*0c30*/  SYNCS.EXCH.64 URZ, [UR4+0xf0], UR8 ;  /* 0x0000f00804ff75b2 */ /* 0x0008620008000100 */
[----:B------:R4:W1:Y:S01]  /*0c40*/  SYNCS.EXCH.64 URZ, [UR4+0xd8], UR6 ;  /* 0x0000d80604ff75b2 */ /* 0x0008620008000100 */
[----:B------:R4:W1:Y:S02]  /*0c50*/  SYNCS.EXCH.64 URZ, [UR4+0xf8], UR8 ;  /* 0x0000f80804ff75b2 */ /* 0x0008640008000100 */
[----:B----4-:R-:W-:Y:S01]  /*0c60*/  NOP ;  /* 0x0000000000007918 */ /* 0x010fe20000000000 */
.L_x_13:
[----:B------:R-:W4:Y:S01]  /*0c70*/  SHFL.IDX PT, R0, R87, RZ, 0x1f ;  /* 0x00001fff57007589 */ /* 0x000f2200000e0000 */
[----:B------:R-:W-:Y:S01]  /*0c80*/  ISETP.NE.OR P1, PT, RZ, UR13, !P1 ;  /* 0x0000000dff007c0c */ /* 0x000fe2000cf25670 */
        /* <DEDUP_REMOVED lines=12> */
[----:B------:R4:W3:Y:S01]  /*0d50*/  SYNCS.EXCH.64 URZ, [UR4+0x110], UR6 ;  /* 0x0001100604ff75b2 */ /* 0x0008e20008000100 */
[----:B------:R4:W1:Y:S01]  /*0d60*/  SYNCS.EXCH.64 URZ, [UR4+0x108], UR6 ;  /* 0x0001080604ff75b2 */ /* 0x0008620008000100 */
[----:B------:R4:W1:Y:S02]  /*0d70*/  SYNCS.EXCH.64 URZ, [UR4+0x118], UR6 ;  /* 0x0001180604ff75b2 */ /* 0x0008640008000100 */
[----:B----4-:R-:W-:Y:S01]  /*0d80*/  NOP ;  /* 0x0000000000007918 */ /* 0x010fe20000000000 */
.L_x_14:
[----:B------:R-:W-:Y:S01]  /*0d90*/  VOTEU.ALL UP0, P1 ;  /* 0x0000000000ff7886 */ /* 0x000fe20000800000 */
[----:B--23--:R-:W-:Y:S01]  /*0da0*/  UMOV UR4, 0x20 ;  /* 0x0000002000047882 */ /* 0x00cfe20000000000 */
[----:B------:R-:W2:Y:S01]  /*0db0*/  LDCU UR7, c[0x0][0x36c] ;  /* 0x00006d80ff0777ac */ /* 0x000ea20008000800 */
[----:B------:R-:W-:Y:S01]  /*0dc0*/  NOP ;  /* 0x0000000000007918 */ /* 0x000fe20000000000 */
[----:B------:R-:W-:Y:S01]  /*0dd0*/  LOP3.LUT R0, R97, 0x1f, RZ, 0xc0, !PT ;  /* 0x0000001f61007812 */ /* 0x000fe200078ec0ff */
[----:B------:R-:W-:Y:S01]  /*0de0*/  @!UP0 UMOV UR6, 0x400 ;  /* 0x0000040000068882 */ /* 0x000fe20000000000 */
[----:B------:R-:W-:-:S04]  /*0df0*/  @!UP0 UIADD3 UR4, UPT, UPT, -UR4, 0x100000, URZ ;  /* 0x0010000004048890 */ /* 0x000fc8000fffe1ff */
[----:B------:R-:W-:Y:S02]  /*0e00*/  @!UP0 USHF.L.U32 UR5, UR4, 0xb, URZ ;  /* 0x0000000b04058899 */ /* 0x000fe400080006ff */
[----:B------:R-:W-:Y:S02]  /*0e10*/  @!UP0 USHF.L.U32 UR4, UR4, 0x1, URZ ;  /* 0x0000000104048899 */ /* 0x000fe400080006ff */
[----:B------:R-:W-:Y:S01]  /*0e20*/  @!UP0 ULEA UR6, UR58, UR6, 0x18 ;  /* 0x000000063a068291 */ /* 0x000fe2000f8ec0ff */
[----:B------:R-:W-:Y:S01]  /*0e30*/  VOTEU.ALL UP0, P1 ;  /* 0x0000000000ff7886 */ /* 0x000fe20000800000 */
[----:B------:R-:W-:Y:S02]  /*0e40*/  UISETP.NE.AND UP4, UPT, UR13, URZ, UPT ;  /* 0x000000ff0d00728c */ /* 0x000fe4000bf85270 */
[----:B--2---:R-:W-:Y:S01]  /*0e50*/  UISETP.EQ.U32.AND UP5, UPT, UR7, 0x1, UPT ;  /* 0x000000010700788c */ /* 0x004fe2000bfa2070 */
[----:B------:R-:W2:Y:S07]  /*0e60*/  FENCE.VIEW.ASYNC.S ;  /* 0x00000000000073c6 */ /* 0x000eae0000000000 */
[----:B--2---:R2:W3:Y:S01]  /*0e70*/  @!UP0 SYNCS.EXCH.64 URZ, [UR6+0x120], UR4 ;  /* 0x0001200406ff85b2 */ /* 0x0044e20008000100 */
[----:B------:R-:W-:Y:S05]  /*0e80*/  BRA.U !UP5, `(.L_x_15) ;  /* 0x000000010d087547 */ /* 0x000fea000b800000 */
[----:B-1-3--:R-:W-:Y:S01]  /*0e90*/  UCGABAR_ARV ;  /* 0x00000000000079c7 */ /* 0x00afe20008000000 */
[----:B------:R-:W-:Y:S05]  /*0ea0*/  BRA `(.L_x_16) ;  /* 0x0000000000047947 */ /* 0x000fea0003800000 */
.L_x_15:
[----:B-1-3--:R-:W-:Y:S01]  /*0eb0*/  NOP ;  /* 0x0000000000007918 */ /* 0x00afe20000000000 */
.L_x_16:
[----:B------:R-:W1:Y:S01]  /*0ec0*/  S2UR UR19, SR_CTAID.X ;  /* 0x00000000001379c3 */ /* 0x000e620000002500 */
[----:B------:R-:W-:-:S05]  /*0ed0*/  CS2R.32 R88, SR_CgaSize ;  /* 0x0000000000587805 */ /* 0x000fca0000008a00 */
[----:B------:R-:W-:-:S05]  /*0ee0*/  IMAD R88, R88, -0xa0, RZ ;  /* 0xffffff6058587824 */ /* 0x000fca00078e02ff */
[----:B--2---:R-:W-:-:S14]  /*0ef0*/  R2UR UR5, R88 ;  /* 0x00000000580572ca */ /* 0x004fdc00000e0000 */
[----:B------:R-:W2:Y:S01]  /*0f00*/  LDCU UR5, c[0x0][UR5+0x2b0] ;  /* 0x00005600050577ac */ /* 0x000ea20008000800 */
[----:B------:R-:W-:-:S05]  /*0f10*/  CS2R.32 R88, SR_CgaSize ;  /* 0x0000000000587805 */ /* 0x000fca0000008a00 */
[----:B------:R-:W-:-:S05]  /*0f20*/  IMAD R88, R88, -0xa0, RZ ;  /* 0xffffff6058587824 */ /* 0x000fca00078e02ff */
[----:B------:R-:W-:-:S14]  /*0f30*/  R2UR UR4, R88 ;  /* 0x00000000580472ca */ /* 0x000fdc00000e0000 */
[----:B------:R-:W3:Y:S01]  /*0f40*/  LDCU UR4, c[0x0][UR4+0x2b4] ;  /* 0x00005680040477ac */ /* 0x000ee20008000800 */
[----:B------:R-:W4:Y:S01]  /*0f50*/  S2UR UR7, SR_CTAID.Y ;  /* 0x00000000000779c3 */ /* 0x000f220000002600 */
[----:B------:R-:W-:-:S05]  /*0f60*/  CS2R.32 R88, SR_CgaSize ;  /* 0x0000000000587805 */ /* 0x000fca0000008a00 */
[----:B------:R-:W-:-:S05]  /*0f70*/  IMAD R88, R88, -0xa0, RZ ;  /* 0xffffff6058587824 */ /* 0x000fca00078e02ff */
[----:B------:R-:W-:-:S14]  /*0f80*/  R2UR UR8, R88 ;  /* 0x00000000580872ca */ /* 0x000fdc00000e0000 */
[----:B------:R-:W3:Y:S01]  /*0f90*/  LDCU UR8, c[0x0][UR8+0x2a0] ;  /* 0x00005400080877ac */ /* 0x000ee20008000800 */
[----:B------:R-:W-:Y:S01]  /*0fa0*/  UISETP.GT.U32.AND UP0, UPT, UR33, 0xffff, UPT ;  /* 0x0000ffff2100788c */ /* 0x000fe2000bf04070 */
[----:B------:R-:W3:Y:S01]  /*0fb0*/  LDCU UR18, c[0x0][0xb24] ;  /* 0x00016480ff1277ac */ /* 0x000ee20008000800 */
[----:B------:R-:W1:Y:S01]  /*0fc0*/  S2UR UR36, SR_CTAID.Z ;  /* 0x00000000002479c3 */ /* 0x000e620000002700 */
[----:B------:R-:W-:-:S05]  /*0fd0*/  CS2R.32 R88, SR_CgaSize ;  /* 0x0000000000587805 */ /* 0x000fca0000008a00 */
[----:B------:R-:W-:-:S05]  /*0fe0*/  IMAD R88, R88, -0xa0, RZ ;  /* 0xffffff6058587824 */ /* 0x000fca00078e02ff */
[----:B------:R-:W-:-:S14]  /*0ff0*/  R2UR UR59, R88 ;  /* 0x00000000583b72ca */ /* 0x000fdc00000e0000 */
[----:B------:R-:W3:Y:S01]  /*1000*/  LDCU UR59, c[0x0][UR59+0x2a4] ;  /* 0x000054803b3b77ac */ /* 0x000ee20008000800 */
[----:B------:R-:W-:Y:S01]  /*1010*/  USHF.L.U32 UR28, UR58, 0xa, URZ ;  /* 0x0000000a3a1c7899 */ /* 0x000fe200080006ff */
[----:B-1----:R-:W-:Y:S01]  /*1020*/  I2FP.F32.U32 R3, UR19 ;  /* 0x0000001300037c45 */ /* 0x002fe20008201000 */
[----:B------:R-:W-:Y:S01]  /*1030*/  UMOV UR27, 0x5 ;  /* 0x00000005001b7882 */ /* 0x000fe20000000000 */
[----:B------:R-:W1:Y:S03]  /*1040*/  LDCU UR45, c[0x0][0xb24] ;  /* 0x00016480ff2d77ac */ /* 0x000e660008000800 */
[----:B--2---:R-:W-:Y:S01]  /*1050*/  FMUL R3, R3, UR5 ;  /* 0x0000000503037c20 */ /* 0x004fe20008400000 */
[----:B------:R-:W-:Y:S01]  /*1060*/  USEL UR5, UR33, 0xffff, !UP0 ;  /* 0x0000ffff21057887 */ /* 0x000fe2000c000000 */
[----:B----4-:R-:W-:Y:S01]  /*1070*/  I2FP.F32.U32 R2, UR7 ;  /* 0x0000000700027c45 */ /* 0x010fe20008201000 */
[----:B------:R-:W2:Y:S03]  /*1080*/  LDCU UR26, c[0x0][0xb30] ;  /* 0x00016600ff1a77ac */ /* 0x000ea60008000800 */
[----:B------:R-:W4:Y:S01]  /*1090*/  F2I.U32.TRUNC.NTZ R3, R3 ;  /* 0x0000000300037305 */ /* 0x000f22000020f000 */
[----:B---3--:R-:W-:Y:S01]  /*10a0*/  FMUL R2, R2, UR4 ;  /* 0x0000000402027c20 */ /* 0x008fe20008400000 */
[----:B------:R-:W-:-:S02]  /*10b0*/  ULOP3.LUT UR24, UR5, 0xffff, URZ, 0xc0, !UPT ;  /* 0x0000ffff05187892 */ /* 0x000fc4000f8ec0ff */
[----:B------:R-:W-:Y:S01]  /*10c0*/  UISETP.GE.AND UP2, UPT, UR18, 0x1, UPT ;  /* 0x000000011200788c */ /* 0x000fe2000bf46270 */
[----:B------:R-:W-:-:S03]  /*10d0*/  UMOV UR32, UR7 ;  /* 0x0000000700207c82 */ /* 0x000fc60008000000 */
[----:B------:R-:W3:Y:S01]  /*10e0*/  F2I.U32.TRUNC.NTZ R2, R2 ;  /* 0x0000000200027305 */ /* 0x000ee2000020f000 */
[----:B------:R-:W-:Y:S01]  /*10f0*/  UMOV UR20, UR19 ;  /* 0x0000001300147c82 */ /* 0x000fe20008000000 */
[----:B----4-:R-:W-:Y:S02]  /*1100*/  R2UR UR4, R3 ;  /* 0x00000000030472ca */ /* 0x010fe400000e0000 */
[----:B------:R-:W-:Y:S02]  /*1110*/  PRMT R3, RZ, 0x7610, R3 ;  /* 0x00007610ff037816 */ /* 0x000fe40000000003 */
[----:B---3--:R-:W-:Y:S02]  /*1120*/  R2UR UR6, R2 ;  /* 0x00000000020672ca */ /* 0x008fe400000e0000 */
[----:B------:R-:W-:-:S07]  /*1130*/  PRMT R2, RZ, 0x7610, R2 ;  /* 0x00007610ff027816 */ /* 0x000fce0000000002 */
[----:B------:R-:W-:-:S04]  /*1140*/  UIADD3 UR5, UPT, UPT, -UR4, URZ, URZ ;  /* 0x000000ff04057290 */ /* 0x000fc8000fffe1ff */
[----:B------:R-:W-:Y:S02]  /*1150*/  UIMAD UR5, UR8, UR5, UR19 ;  /* 0x00000005080572a4 */ /* 0x000fe4000f8e0213 */
[----:B------:R-:W-:-:S04]  /*1160*/  UIADD3 UR4, UPT, UPT, -UR6, URZ, URZ ;  /* 0x000000ff06047290 */ /* 0x000fc8000fffe1ff */
[----:B------:R-:W-:Y:S01]  /*1170*/  IMAD.U32 R88, RZ, RZ, UR5 ;  /* 0x00000005ff587e24 */ /* 0x000fe2000f8e00ff */
[----:B------:R-:W-:Y:S01]  /*1180*/  UIMAD UR59, UR59, UR4, UR7 ;  /* 0x000000043b3b72a4 */ /* 0x000fe2000f8e0207 */
[----:B-12---:R-:W-:Y:S11]  /*1190*/  BRA.U UP4, `(.L_x_17) ;  /* 0x0000000104407547 */ /* 0x006ff6000b800000 */
[----:B------:R-:W-:-:S13]  /*11a0*/  R2UR UR4, R88 ;  /* 0x00000000580472ca */ /* 0x000fda00000e0000 */
[----:B------:R-:W-:Y:S02]  /*11b0*/  UISETP.GT.U32.AND UP0, UPT, UR4, 0x1, UPT ;  /* 0x000000010400788c */ /* 0x000fe4000bf04070 */
[----:B------:R-:W-:Y:S02]  /*11c0*/  ULOP3.LUT UR4, UR4, 0xfffffffe, URZ, 0xc0, !UPT ;  /* 0xfffffffe04047892 */ /* 0x000fe4000f8ec0ff */
[----:B------:R-:W-:Y:S02]  /*11d0*/  UISETP.NE.AND UP1, UPT, UR59, URZ, UP0 ;  /* 0x000000ff3b00728c */ /* 0x000fe40008725270 */
[----:B------:R-:W-:Y:S02]  /*11e0*/  UISETP.NE.AND UP0, UPT, UR59, 0x1, UP0 ;  /* 0x000000013b00788c */ /* 0x000fe40008705270 */
[----:B------:R-:W-:Y:S02]  /*11f0*/  USEL UR7, URZ, 0x1, UP1 ;  /* 0x00000001ff077887 */ /* 0x000fe40008800000 */
[----:B------:R-:W-:-:S02]  /*1200*/  USEL UR6, URZ, 0x4, UP0 ;  /* 0x00000004ff067887 */ /* 0x000fc40008000000 */
[----:B------:R-:W-:Y:S02]  /*1210*/  USEL UR5, URZ, 0x2, UP1 ;  /* 0x00000002ff057887 */ /* 0x000fe40008800000 */
[----:B------:R-:W-:Y:S02]  /*1220*/  ULEA UR4, UR59, UR4, 0x1 ;  /* 0x000000043b047291 */ /* 0x000fe4000f8e08ff */
[----:B------:R-:W-:Y:S02]  /*1230*/  USEL UR8, URZ, 0x8, UP0 ;  /* 0x00000008ff087887 */ /* 0x000fe40008000000 */
[----:B------:R-:W-:-:S03]  /*1240*/  UIADD3 UR5, UPT, UPT, UR5, UR6, UR7 ;  /* 0x0000000605057290 */ /* 0x000fc6000fffe007 */
[----:B------:R-:W-:Y:S01]  /*1250*/  UMOV UR6, 0x3 ;  /* 0x0000000300067882 */ /* 0x000fe20000000000 */
[----:B------:R-:W-:Y:S02]  /*1260*/  UIADD3 UR5, UPT, UPT, UR5, UR8, URZ ;  /* 0x0000000805057290 */ /* 0x000fe4000fffe0ff */
[----:B------:R-:W-:-:S04]  /*1270*/  USHF.L.U32 UR4, UR6, UR4, URZ ;  /* 0x0000000406047299 */ /* 0x000fc800080006ff */
[----:B------:R-:W-:Y:S02]  /*1280*/  MOV R3, UR5 ;  /* 0x0000000500037c02 */ /* 0x000fe40008000f00 */
[----:B------:R-:W-:Y:S02]  /*1290*/  IMAD.U32 R2, RZ, RZ, UR4 ;  /* 0x00000004ff027e24 */ /* 0x000fe4000f8e00ff */
.L_x_17:
[----:B------:R-:W-:Y:S05]  /*12a0*/  BRA.U !UP2, `(.L_x_18) ;  /* 0x000000010ad07547 */ /* 0x000fea000b800000 */
[----:B------:R-:W1:Y:S01]  /*12b0*/  LDCU.128 UR20, c[0x0][0xb10] ;  /* 0x00016200ff1477ac */ /* 0x000e620008000c00 */
[----:B------:R-:W2:Y:S01]  /*12c0*/  LDCU UR12, c[0x0][0x370] ;  /* 0x00006e00ff0c77ac */ /* 0x000ea20008000800 */
[----:B------:R-:W3:Y:S01]  /*12d0*/  LDCU UR5, c[0x0][0x374] ;  /* 0x00006e80ff0577ac */ /* 0x000ee20008000800 */
[----:B------:R-:W4:Y:S01]  /*12e0*/  LDCU UR25, c[0x0][0xb0c] ;  /* 0x00016180ff1977ac */ /* 0x000f220008000800 */
[----:B------:R-:W4:Y:S01]  /*12f0*/  LDCU UR4, c[0x0][0xb20] ;  /* 0x00016400ff0477ac */ /* 0x000f220008000800 */
[----:B------:R-:W4:Y:S01]  /*1300*/  LDCU.64 UR16, c[0x0][0xb28] ;  /* 0x00016500ff1077ac */ /* 0x000f220008000a00 */
[----:B-1----:R-:W-:Y:S02]  /*1310*/  UISETP.NE.AND UP0, UPT, UR22, 0x1, UPT ;  /* 0x000000011600788c */ /* 0x002fe4000bf05270 */
[----:B---3--:R-:W-:Y:S02]  /*1320*/  UIMAD.WIDE.U32 UR6, UR5, UR23, URZ ;  /* 0x00000017050672a5 */ /* 0x008fe4000f8e00ff */
[----:B--2---:R-:W-:-:S02]  /*1330*/  UIMAD.WIDE.U32 UR8, UR12, UR20, URZ ;  /* 0x000000140c0872a5 */ /* 0x004fc4000f8e00ff */
[----:B----4-:R-:W-:Y:S02]  /*1340*/  UISETP.NE.AND UP1, UPT, UR25, 0x1, UPT ;  /* 0x000000011900788c */ /* 0x010fe4000bf25270 */
[----:B------:R-:W-:Y:S01]  /*1350*/  UISETP.NE.AND UP2, UPT, UR18, 0x1, UPT ;  /* 0x000000011200788c */ /* 0x000fe2000bf45270 */
[----:B------:R-:W-:Y:S02]  /*1360*/  UMOV UR6, UR7 ;  /* 0x0000000700067c82 */ /* 0x000fe40008000000 */
[----:B------:R-:W-:Y:S01]  /*1370*/  UMOV UR8, UR9 ;  /* 0x0000000900087c82 */ /* 0x000fe20008000000 */
[----:B------:R-:W-:Y:S02]  /*1380*/  @UP0 USHF.R.U32.HI UR5, URZ, UR4, UR6 ;  /* 0x00000004ff050299 */ /* 0x000fe40008011606 */
[----:B------:R-:W-:Y:S02]  /*1390*/  UIMAD.WIDE.U32 UR14, UR32, UR23, URZ ;  /* 0x00000017200e72a5 */ /* 0x000fe4000f8e00ff */
[----:B------:R-:W-:-:S02]  /*13a0*/  UIMAD.WIDE.U32 UR6, UR5, UR16, URZ ;  /* 0x00000010050672a5 */ /* 0x000fc4000f8e00ff */
[----:B------:R-:W-:Y:S02]  /*13b0*/  @UP1 USHF.R.U32.HI UR12, URZ, UR21, UR8 ;  /* 0x00000015ff0c1299 */ /* 0x000fe40008011608 */
[----:B------:R-:W-:Y:S02]  /*13c0*/  UIMAD.WIDE.U32 UR10, UR19, UR20, URZ ;  /* 0x00000014130a72a5 */ /* 0x000fe4000f8e00ff */
[----:B------:R-:W-:Y:S01]  /*13d0*/  UIMAD.WIDE.U32 UR8, UR12, UR16, URZ ;  /* 0x000000100c0872a5 */ /* 0x000fe2000f8e00ff */
[----:B------:R-:W-:Y:S01]  /*13e0*/  UMOV UR14, UR15 ;  /* 0x0000000f000e7c82 */ /* 0x000fe20008000000 */
[----:B------:R-:W-:Y:S01]  /*13f0*/  UMOV UR6, UR7 ;  /* 0x0000000700067c82 */ /* 0x000fe20008000000 */
[----:B------:R-:W-:Y:S02]  /*1400*/  USHF.R.U32.HI UR14, URZ, UR4, UR14 ;  /* 0x00000004ff0e7299 */ /* 0x000fe4000801160e */
[----:B------:R-:W-:Y:S01]  /*1410*/  @UP2 USHF.R.U32.HI UR5, URZ, UR17, UR6 ;  /* 0x00000011ff052299 */ /* 0x000fe20008011606 */
[----:B------:R-:W-:-:S02]  /*1420*/  UMOV UR10, UR11 ;  /* 0x0000000b000a7c82 */ /* 0x000fc40008000000 */
[----:B------:R-:W-:Y:S01]  /*1430*/  UMOV UR6, UR9 ;  /* 0x0000000900067c82 */ /* 0x000fe20008000000 */
[----:B------:R-:W-:Y:S02]  /*1440*/  USHF.R.U32.HI UR10, URZ, UR21, UR10 ;  /* 0x00000015ff0a7299 */ /* 0x000fe4000801160a */
[----:B------:R-:W-:Y:S02]  /*1450*/  @UP2 USHF.R.U32.HI UR12, URZ, UR17, UR6 ;  /* 0x00000011ff0c2299 */ /* 0x000fe40008011606 */
[----:B------:R-:W-:Y:S02]  /*1460*/  USEL UR4, UR32, UR14, !UP0 ;  /* 0x0000000e20047287 */ /* 0x000fe4000c000000 */
[----:B------:R-:W-:Y:S02]  /*1470*/  UIMAD UR6, UR5, UR18, URZ ;  /* 0x00000012050672a4 */ /* 0x000fe4000f8e02ff */
[----:B------:R-:W-:Y:S02]  /*1480*/  USEL UR5, UR19, UR10, !UP1 ;  /* 0x0000000a13057287 */ /* 0x000fe4000c800000 */
[----:B------:R-:W-:-:S02]  /*1490*/  UIMAD UR8, UR12, UR18, URZ ;  /* 0x000000120c0872a4 */ /* 0x000fc4000f8e02ff */
[----:B------:R-:W-:Y:S02]  /*14a0*/  UISETP.GE.AND UP0, UPT, UR4, UR6, UPT ;  /* 0x000000060400728c */ /* 0x000fe4000bf06270 */
[----:B------:R-:W-:Y:S02]  /*14b0*/  UIMAD.WIDE.U32 UR6, UR4, UR16, URZ ;  /* 0x00000010040672a5 */ /* 0x000fe4000f8e00ff */
[----:B------:R-:W-:Y:S02]  /*14c0*/  UISETP.GE.OR UP0, UPT, UR5, UR8, UP0 ;  /* 0x000000080500728c */ /* 0x000fe40008706670 */
[----:B------:R-:W-:Y:S02]  /*14d0*/  UIMAD.WIDE.U32 UR8, UR5, UR16, URZ ;  /* 0x00000010050872a5 */ /* 0x000fe4000f8e00ff */
[----:B------:R-:W-:Y:S02]  /*14e0*/  USHF.R.U32.HI UR7, URZ, UR17, UR7 ;  /* 0x00000011ff077299 */ /* 0x000fe40008011607 */
[----:B------:R-:W-:-:S02]  /*14f0*/  UIADD3 UR10, UPT, UPT, -UR4, URZ, URZ ;  /* 0x000000ff040a7290 */ /* 0x000fc4000fffe1ff */
[----:B------:R-:W-:Y:S02]  /*1500*/  USEL UR7, UR4, UR7, !UP2 ;  /* 0x0000000704077287 */ /* 0x000fe4000d000000 */
[----:B------:R-:W-:Y:S01]  /*1510*/  UIADD3 UR20, UPT, UPT, -UR5, URZ, URZ ;  /* 0x000000ff05147290 */ /* 0x000fe2000fffe1ff */
[----:B------:R-:W-:Y:S01]  /*1520*/  @!UP0 UMOV UR6, UR9 ;  /* 0x0000000900068c82 */ /* 0x000fe20008000000 */
[----:B------:R-:W-:Y:S02]  /*1530*/  UIADD3 UR8, UPT, UPT, -UR7, URZ, URZ ;  /* 0x000000ff07087290 */ /* 0x000fe4000fffe1ff */
[----:B------:R-:W-:Y:S02]  /*1540*/  @!UP0 USHF.R.U32.HI UR6, URZ, UR17, UR6 ;  /* 0x00000011ff068299 */ /* 0x000fe40008011606 */
[----:B------:R-:W-:Y:S02]  /*1550*/  UIMAD UR8, UR18, UR8, UR4 ;  /* 0x00000008120872a4 */ /* 0x000fe4000f8e0204 */
[----:B------:R-:W-:-:S02]  /*1560*/  @!UP0 USEL UR6, UR5, UR6, !UP2 ;  /* 0x0000000605068287 */ /* 0x000fc4000d000000 */
[----:B------:R-:W-:Y:S02]  /*1570*/  UIMAD UR32, UR22, UR10, UR32 ;  /* 0x0000000a162072a4 */ /* 0x000fe4000f8e0220 */
[----:B------:R-:W-:Y:S02]  /*1580*/  @!UP0 UIADD3 UR7, UPT, UPT, UR7, -UR6, URZ ;  /* 0x8000000607078290 */ /* 0x000fe4000fffe0ff */
[----:B------:R-:W-:Y:S02]  /*1590*/  @!UP0 UIMAD UR6, UR8, UR12, UR6 ;  /* 0x0000000c080682a4 */ /* 0x000fe4000f8e0206 */
[----:B------:R-:W-:Y:S02]  /*15a0*/  @!UP0 UIMAD UR4, UR7, UR18, UR5 ;  /* 0x00000012070482a4 */ /* 0x000fe4000f8e0205 */
[----:B------:R-:W-:Y:S02]  /*15b0*/  UIMAD UR20, UR25, UR20, UR19 ;  /* 0x00000014191472a4 */ /* 0x000fe4000f8e0213 */
[----:B------:R-:W-:Y:S01]  /*15c0*/  UIMAD UR32, UR4, UR22, UR32 ;  /* 0x00000016042072a4 */ /* 0x000fe2000f8e0220 */
[----:B------:R-:W-:-:S02]  /*15d0*/  @!UP0 UMOV UR5, UR6 ;  /* 0x0000000600058c82 */ /* 0x000fc40008000000 */
[----:B------:R-:W-:-:S12]  /*15e0*/  UIMAD UR20, UR5, UR25, UR20 ;  /* 0x00000019051472a4 */ /* 0x000fd8000f8e0214 */
.L_x_18:
[----:B------:R-:W-:Y:S02]  /*15f0*/  UISETP.NE.AND UP1, UPT, UR26, 0x1, UPT ;  /* 0x000000011a00788c */ /* 0x000fe4000bf25270 */
[----:B------:R-:W-:Y:S02]  /*1600*/  UISETP.NE.AND UP0, UPT, UR13, 0x2, UPT ;  /* 0x000000020d00788c */ /* 0x000fe4000bf05270 */
[----:B------:R-:W-:Y:S02]  /*1610*/  ULOP3.LUT UR28, UR28, 0x800, URZ, 0xc0, !UPT ;  /* 0x000008001c1c7892 */ /* 0x000fe4000f8ec0ff */
[----:B------:R-:W-:-:S03]  /*1620*/  USHF.L.U32 UR24, UR27, UR24, URZ ;  /* 0x000000181b187299 */ /* 0x000fc600080006ff */
[----:B------:R-:W-:Y:S09]  /*1630*/  BRA.U UP1, `(.L_x_19) ;  /* 0x0000000101447547 */ /* 0x000ff2000b800000 */
[----:B------:R-:W1:Y:S01]  /*1640*/  LDCU.128 UR8, c[0x0][0xb10] ;  /* 0x00016200ff0877ac */ /* 0x000e620008000c00 */
[----:B------:R-:W2:Y:S01]  /*1650*/  LDCU UR12, c[0x0][0xb0c] ;  /* 0x00016180ff0c77ac */ /* 0x000ea20008000800 */
[----:B------:R-:W3:Y:S01]  /*1660*/  LDCU UR14, c[0x0][0xb20] ;  /* 0x00016400ff0e77ac */ /* 0x000ee20008000800 */
[----:B-1----:R-:W-:Y:S02]  /*1670*/  UIMAD.WIDE.U32 UR6, UR20, UR8, URZ ;  /* 0x00000008140672a5 */ /* 0x002fe4000f8e00ff */
[----:B------:R-:W-:Y:S02]  /*1680*/  UIMAD.WIDE.U32 UR4, UR32, UR11, URZ ;  /* 0x0000000b200472a5 */ /* 0x000fe4000f8e00ff */
[----:B--2---:R-:W-:Y:S02]  /*1690*/  UISETP.NE.AND UP2, UPT, UR12, 0x1, UPT ;  /* 0x000000010c00788c */ /* 0x004fe4000bf45270 */
[----:B------:R-:W-:Y:S01]  /*16a0*/  UISETP.NE.AND UP1, UPT, UR10, 0x1, UPT ;  /* 0x000000010a00788c */ /* 0x000fe2000bf25270 */
[----:B------:R-:W-:-:S02]  /*16b0*/  UMOV UR6, UR7 ;  /* 0x0000000700067c82 */ /* 0x000fc40008000000 */
[----:B------:R-:W-:Y:S01]  /*16c0*/  UMOV UR4, UR5 ;  /* 0x0000000500047c82 */ /* 0x000fe20008000000 */
[----:B------:R-:W-:Y:S02]  /*16d0*/  USHF.R.U32.HI UR6, URZ, UR9, UR6 ;  /* 0x00000009ff067299 */ /* 0x000fe40008011606 */
[----:B---3--:R-:W-:Y:S02]  /*16e0*/  USHF.R.U32.HI UR4, URZ, UR14, UR4 ;  /* 0x0000000eff047299 */ /* 0x008fe40008011604 */
[----:B------:R-:W-:Y:S02]  /*16f0*/  USEL UR5, UR20, UR6, !UP2 ;  /* 0x0000000614057287 */ /* 0x000fe4000d000000 */
[----:B------:R-:W-:-:S04]  /*1700*/  USEL UR4, UR32, UR4, !UP1 ;  /* 0x0000000420047287 */ /* 0x000fc8000c800000 */
[----:B------:R-:W-:Y:S02]  /*1710*/  UIADD3 UR6, UPT, UPT, -UR4, UR5, URZ ;  /* 0x0000000504067290 */ /* 0x000fe4000fffe1ff */
[----:B------:R-:W-:Y:S02]  /*1720*/  UIADD3 UR4, UPT, UPT, UR4, -UR5, URZ ;  /* 0x8000000504047290 */ /* 0x000fe4000fffe0ff */
[----:B------:R-:W-:Y:S02]  /*1730*/  UIMAD UR32, UR6, UR10, UR32 ;  /* 0x0000000a062072a4 */ /* 0x000fe4000f8e0220 */
[----:B------:R-:W-:-:S12]  /*1740*/  UIMAD UR20, UR4, UR12, UR20 ;  /* 0x0000000c041472a4 */ /* 0x000fd8000f8e0214 */
.L_x_19:
[----:B------:R-:W-:Y:S05]  /*1750*/  BRA.U !UP5, `(.L_x_20) ;  /* 0x000000010d0c7547 */ /* 0x000fea000b800000 */
[----:B------:R-:W-:Y:S01]  /*1760*/  UCGABAR_WAIT ;  /* 0x0000000000007dc7 */ /* 0x000fe20008000000 */
[----:B------:R-:W-:Y:S01]  /*1770*/  CCTL.IVALL ;  /* 0x00000000ff00798f */ /* 0x000fe20002000000 */
[----:B------:R-:W-:Y:S05]  /*1780*/  BRA `(.L_x_21) ;  /* 0x0000000000047947 */ /* 0x000fea0003800000 */
.L_x_20:
[----:B------:R-:W-:Y:S06]  /*1790*/  BAR.SYNC.DEFER_BLOCKING 0x0 ;  /* 0x0000000000007b1d */ /* 0x000fec0000010000 */
.L_x_21:
[----:B------:R-:W-:Y:S05]  /*17a0*/  BRA.U UP0, `(.L_x_22) ;  /* 0x0000001500007547 */ /* 0x000fea000b800000 */
[----:B------:R-:W1:Y:S01]  /*17b0*/  LDCU UR6, c[0x0][0x38c] ;  /* 0x00007180ff0677ac */ /* 0x000e620008000800 */
[----:B------:R-:W-:Y:S01]  /*17c0*/  PLOP3.LUT P1, PT, PT, PT, UP3, 0x80, 0x8 ;  /* 0x000000000008781c */ /* 0x000fe20003f2f038 */
[----:B------:R-:W-:Y:S01]  /*17d0*/  IMAD.MOV.U32 R12, RZ, RZ, 0x1 ;  /* 0x00000001ff0c7424 */ /* 0x000fe200078e00ff */
[----:B------:R-:W-:Y:S01]  /*17e0*/  ISETP.NE.AND P2, PT, R0, RZ, P3 ;  /* 0x000000ff0000720c */ /* 0x000fe20001f45270 */
[----:B------:R-:W-:Y:S01]  /*17f0*/  USHF.L.U32 UR7, UR19, 0x6, URZ ;  /* 0x0000000613077899 */ /* 0x000fe200080006ff */
[----:B------:R-:W-:Y:S01]  /*1800*/  PLOP3.LUT P1, PT, P1, PT, PT, 0x8, 0x80 ;  /* 0x000000000080781c */ /* 0x000fe20000f2e170 */
[----:B------:R-:W-:Y:S01]  /*1810*/  UMOV UR8, 0x400 ;  /* 0x0000040000087882 */ /* 0x000fe20000000000 */
[----:B------:R-:W-:Y:S01]  /*1820*/  UISETP.NE.AND UP1, UPT, UR13, URZ, UPT ;  /* 0x000000ff0d00728c */ /* 0x000fe2000bf25270 */
[----:B------:R-:W-:Y:S01]  /*1830*/  CS2R R10, SRZ ;  /* 0x00000000000a7805 */ /* 0x000fe2000001ff00 */
[----:B------:R-:W-:Y:S01]  /*1840*/  USHF.L.U32 UR46, UR19, 0x7, URZ ;  /* 0x00000007132e7899 */ /* 0x000fe200080006ff */
[----:B------:R-:W-:Y:S01]  /*1850*/  IMAD.MOV.U32 R9, RZ, RZ, RZ ;  /* 0x000000ffff097224 */ /* 0x000fe200078e00ff */
[----:B------:R-:W-:Y:S01]  /*1860*/  ULEA UR13, UR58, UR8, 0x18 ;  /* 0x000000083a0d7291 */ /* 0x000fe2000f8ec0ff */
[----:B------:R-:W-:Y:S01]  /*1870*/  IMAD.MOV.U32 R8, RZ, RZ, 0x1 ;  /* 0x00000001ff087424 */ /* 0x000fe200078e00ff */
[----:B------:R-:W2:Y:S01]  /*1880*/  LDCU UR39, c[0x0][0x370] ;  /* 0x00006e00ff2777ac */ /* 0x000ea20008000800 */
[----:B------:R-:W3:Y:S01]  /*1890*/  LDCU.64 UR26, c[0x0][0x348] ;  /* 0x00006900ff1a77ac */ /* 0x000ee20008000a00 */
[----:B-1----:R-:W-:-:S02]  /*18a0*/  UIADD3 UR5, UPT, UPT, UR6, 0x3f, URZ ;  /* 0x0000003f06057890 */ /* 0x002fc4000fffe0ff */
[----:B------:R-:W-:Y:S02]  /*18b0*/  UIADD3 UR47, UPT, UPT, UR6, 0x7e, URZ ;  /* 0x0000007e062f7890 */ /* 0x000fe4000fffe0ff */
[----:B------:R-:W-:Y:S01]  /*18c0*/  USHF.R.S32.HI UR4, URZ, 0x1f, UR5 ;  /* 0x0000001fff047899 */ /* 0x000fe20008011405 */
[----:B------:R-:W1:Y:S03]  /*18d0*/  LDCU UR38, c[0x0][0x374] ;  /* 0x00006e80ff2677ac */ /* 0x000e660008000800 */
[----:B------:R-:W-:Y:S02]  /*18e0*/  ULEA.HI UR4, UR4, UR5, URZ, 0x6 ;  /* 0x0000000504047291 */ /* 0x000fe4000f8f30ff */
[----:B------:R-:W-:Y:S02]  /*18f0*/  UIADD3 UR5, UPT, UPT, UR6, -0x1, URZ ;  /* 0xffffffff06057890 */ /* 0x000fe4000fffe0ff */
[----:B------:R-:W-:-:S02]  /*1900*/  USHF.R.S32.HI UR41, URZ, 0x6, UR4 ;  /* 0x00000006ff297899 */ /* 0x000fc40008011404 */
[----:B------:R-:W-:Y:S02]  /*1910*/  UISETP.GE.U32.AND UP2, UPT, UR5, -0x7f, UPT ;  /* 0xffffff810500788c */ /* 0x000fe4000bf46070 */
[----:B------:R-:W-:Y:S02]  /*1920*/  UISETP.LT.U32.AND UP0, UPT, UR41, 0x5, UPT ;  /* 0x000000052900788c */ /* 0x000fe4000bf01070 */
[----:B------:R-:W-:Y:S02]  /*1930*/  ULOP3.LUT UR5, UR7, 0x40, URZ, 0xc0, !UPT ;  /* 0x0000004007057892 */ /* 0x000fe4000f8ec0ff */
[----:B------:R-:W-:Y:S02]  /*1940*/  USEL UR40, UR41, 0x5, UP0 ;  /* 0x0000000529287887 */ /* 0x000fe40008000000 */
[----:B------:R-:W-:Y:S02]  /*1950*/  ULOP3.LUT UR46, UR46, 0x80, URZ, 0xc0, !UPT ;  /* 0x000000802e2e7892 */ /* 0x000fe4000f8ec0ff */
[----:B------:R-:W-:-:S02]  /*1960*/  UIADD3 UR4, UPT, UPT, UR40, -0x1, URZ ;  /* 0xffffffff28047890 */ /* 0x000fc4000fffe0ff */
[----:B------:R-:W-:Y:S02]  /*1970*/  @UP2 UIADD3 UR4, UPT, UPT, UR40, URZ, URZ ;  /* 0x000000ff28042290 */ /* 0x000fe4000fffe0ff */
[----:B------:R-:W-:Y:S02]  /*1980*/  USEL UR21, UR53, 0x2, UP1 ;  /* 0x0000000235157887 */ /* 0x000fe40008800000 */
[----:B------:R-:W-:Y:S02]  /*1990*/  UIADD3 UR30, UPT, UPT, UR13, 0x6300, UR28 ;  /* 0x000063000d1e7890 */ /* 0x000fe4000fffe01c */
[----:B------:R-:W-:Y:S02]  /*19a0*/  ULEA.HI UR43, UR28, UR5, URZ, 0x1a ;  /* 0x000000051c2b7291 */ /* 0x000fe4000f8fd0ff */
[----:B------:R-:W-:Y:S02]  /*19b0*/  UIADD3 UR44, UPT, UPT, UR41, -UR40, URZ ;  /* 0x80000028292c7290 */ /* 0x000fe4000fffe0ff */
[----:B------:R-:W-:-:S02]  /*19c0*/  UIADD3 UR29, UPT, UPT, UR4, 0x1, URZ ;  /* 0x00000001041d7890 */ /* 0x000fc4000fffe0ff */
[----:B------:R-:W-:Y:S01]  /*19d0*/  UIADD3 UR42, UPT, UPT, -UR4, URZ, URZ ;  /* 0x000000ff042a7290 */ /* 0x000fe2000fffe1ff */
[----:B-123--:R-:W-:-:S11]  /*19e0*/  UMOV UR6, URZ ;  /* 0x000000ff00067c82 */ /* 0x00efd60008000000 */
.L_x_42:
[----:B------:R-:W-:-:S09]  /*19f0*/  UISETP.NE.AND UP0, UPT, UR58, URZ, UPT ;  /* 0x000000ff3a00728c */ /* 0x000fd2000bf05270 */
[----:B-1----:R-:W-:Y:S05]  /*1a00*/  BRA.U UP0, `(.L_x_23) ;  /* 0x0000000100287547 */ /* 0x002fea000b800000 */
[----:B------:R-:W-:Y:S02]  /*1a10*/  LEA R0, R9, UR13, 0x3 ;  /* 0x0000000d09007c11 */ /* 0x000fe4000f8e18ff */
[----:B------:R-:W-:-:S04]  /*1a20*/  SHF.L.U32 R3, R8, 0x1f, RZ ;  /* 0x0000001f08037819 */ /* 0x000fc800000006ff */
[----:B------:R-:W1:Y:S02]  /*1a30*/  SYNCS.PHASECHK.TRANS64.TRYWAIT P0, [R0+URZ+0x110], R3 ;  /* 0x00011003000075a7 */ /* 0x000e6400080011ff */
[----:B-1----:R-:W-:Y:S05]  /*1a40*/  @!P0 BRA `(.L_x_24) ;  /* 0x0000008400188947 */ /* 0x002fea0003800000 */
.L_x_144:
[----:B------:R2:W-:Y:S01]  /*1a50*/  SYNCS.ARRIVE.TRANS64.A1T0 RZ, [R0+URZ+0x100], RZ ;  /* 0x000100ff00ff79a7 */ /* 0x0005e200081000ff */
[----:B------:R-:W-:-:S05]  /*1a60*/  VIADD R9, R9, 0x1 ;  /* 0x0000000109097836 */ /* 0x000fca0000000000 */
[----:B------:R-:W-:-:S04]  /*1a70*/  ISETP.NE.AND P0, PT, R9, 0x2, PT ;  /* 0x000000020900780c */ /* 0x000fc80003f05270 */
[----:B-1----:R-:W-:Y:S02]  /*1a80*/  SEL R3, RZ, 0x1, P0 ;  /* 0x00000001ff037807 */ /* 0x002fe40000000000 */
[----:B------:R-:W-:Y:S02]  /*1a90*/  SEL R9, R9, RZ, P0 ;  /* 0x000000ff09097207 */ /* 0x000fe40000000000 */
[----:B------:R-:W-:-:S07]  /*1aa0*/  LOP3.LUT R8, R8, R3, RZ, 0x3c, !PT ;  /* 0x0000000308087212 */ /* 0x000fce00078e3cff */
.L_x_23:
[----:B------:R-:W-:Y:S01]  /*1ab0*/  ULEA UR4, UR6, UR13, 0x3 ;  /* 0x0000000d06047291 */ /* 0x000fe2000f8e18ff */
[----:B--2---:R-:W-:Y:S01]  /*1ac0*/  SHF.L.U32 R0, R12, 0x1f, RZ ;  /* 0x0000001f0c007819 */ /* 0x004fe200000006ff */
[----:B------:R-:W-:Y:S02]  /*1ad0*/  UISETP.GE.U32.AND UP0, UPT, UR47, 0x7f, UPT ;  /* 0x0000007f2f00788c */ /* 0x000fe4000bf06070 */
[----:B------:R-:W-:Y:S01]  /*1ae0*/  ULEA UR11, UR32, UR46, 0x8 ;  /* 0x0000002e200b7291 */ /* 0x000fe2000f8e40ff */
[----:B------:R-:W-:-:S04]  /*1af0*/  UMOV UR7, URZ ;  /* 0x000000ff00077c82 */ /* 0x000fc80008000000 */
[----:B------:R1:W2:Y:S01]  /*1b00*/  SYNCS.PHASECHK.TRANS64.TRYWAIT P0, [UR4+0x28], R0 ;  /* 0x00002800ff0075a7 */ /* 0x0002a20008001104 */
[----:B------:R-:W-:-:S04]  /*1b10*/  ULEA.HI UR4, UR20, UR20, URZ, 0x1 ;  /* 0x0000001414047291 */ /* 0x000fc8000f8f08ff */
[----:B------:R-:W-:-:S04]  /*1b20*/  USHF.L.U32 UR4, UR4, 0x6, URZ ;  /* 0x0000000604047899 */ /* 0x000fc800080006ff */
[----:B------:R-:W-:-:S04]  /*1b30*/  ULOP3.LUT UR35, UR4, 0xffffff80, URZ, 0xc0, !UPT ;  /* 0xffffff8004237892 */ /* 0x000fc8000f8ec0ff */
[----:B------:R-:W-:Y:S01]  /*1b40*/  UIADD3 UR35, UPT, UPT, UR43, UR35, URZ ;  /* 0x000000232b237290 */ /* 0x000fe2000fffe0ff */
[----:B------:R-:W-:Y:S11]  /*1b50*/  BRA.U !UP0, `(.L_x_25) ;  /* 0x0000000108c47547 */ /* 0x000ff6000b800000 */
[----:B------:R-:W-:Y:S01]  /*1b60*/  UMOV UR16, UR42 ;  /* 0x0000002a00107c82 */ /* 0x000fe20008000000 */
[----:B------:R-:W-:Y:S01]  /*1b70*/  UMOV UR4, UR6 ;  /* 0x0000000600047c82 */ /* 0x000fe20008000000 */
[----:B------:R-:W-:-:S05]  /*1b80*/  UMOV UR34, URZ ;  /* 0x000000ff00227c82 */ /* 0x000fca0008000000 */
.L_x_31:
[----:B------:R-:W-:Y:S01]  /*1b90*/  ULEA UR33, UR4, UR13, 0x3 ;  /* 0x0000000d04217291 */ /* 0x000fe2000f8e18ff */
[----:B------:R-:W-:Y:S01]  /*1ba0*/  @P3 MOV R2, 0x6000 ;  /* 0x0000600000023802 */ /* 0x000fe20000000f00 */
[----:B--234-:R-:W-:Y:S10]  /*1bb0*/  @P0 BRA `(.L_x_26) ;  /* 0x00000000000c0947 */ /* 0x01cff40003800000 */
[----:B------:R-:W-:-:S04]  /*1bc0*/  SHF.L.U32 R3, R12, 0x1f, RZ ;  /* 0x0000001f0c037819 */ /* 0x000fc800000006ff */
[----:B------:R-:W2:Y:S02]  /*1bd0*/  SYNCS.PHASECHK.TRANS64.TRYWAIT P0, [UR33+0x28], R3 ;  /* 0x00002803ff0075a7 */ /* 0x000ea40008001121 */
[----:B--2---:R-:W-:Y:S05]  /*1be0*/  @!P0 BRA `(.L_x_27) ;  /* 0x0000008000c48947 */ /* 0x004fea0003800000 */
.L_x_26:
[----:B------:R2:W-:Y:S01]  /*1bf0*/  @P3 SYNCS.ARRIVE.TRANS64 RZ, [UR33], R2 ;  /* 0x00000002ffff39a7 */ /* 0x0005e20008000021 */
[----:B------:R-:W-:Y:S02]  /*1c00*/  ULOP3.LUT UR5, UR21, 0x2, URZ, 0xfc, !UPT ;  /* 0x0000000215057892 */ /* 0x000fe4000f8efcff */
[----:B------:R-:W-:Y:S02]  /*1c10*/  UIADD3 UR16, UPT, UPT, UR16, 0x1, URZ ;  /* 0x0000000110107890 */ /* 0x000fe4000fffe0ff */
[----:B------:R-:W-:Y:S02]  /*1c20*/  UISETP.NE.AND UP0, UPT, UR5, 0x2, UPT ;  /* 0x000000020500788c */ /* 0x000fe4000bf05270 */
[----:B------:R-:W-:-:S07]  /*1c30*/  UISETP.NE.AND UP2, UPT, UR16, 0x1, UPT ;  /* 0x000000011000788c */ /* 0x000fce000bf45270 */
[----:B------:R-:W-:Y:S05]  /*1c40*/  BRA.U UP0, `(.L_x_28) ;  /* 0x0000000100047547 */ /* 0x000fea000b800000 */
[----:B------:R-:W-:Y:S05]  /*1c50*/  BPT.TRAP 0x1 ;  /* 0x000000040000795c */ /* 0x000fea0000300000 */
.L_x_28:
[----:B------:R-:W-:Y:S04]  /*1c60*/  BSSY.RECONVERGENT B0, `(.L_x_29) ;  /* 0x0000003000007945 */ /* 0x000fe80003800200 */
[----:B------:R-:W-:Y:S05]  /*1c70*/  @!P2 BRA `(.L_x_30) ;  /* 0x000000000004a947 */ /* 0x000fea0003800000 */
[----:B------:R-:W-:Y:S05]  /*1c80*/  BPT.TRAP 0x1 ;  /* 0x000000040000795c */ /* 0x000fea0000300000 */
.L_x_30:
[----:B------:R-:W-:Y:S05]  /*1c90*/  BSYNC.RECONVERGENT B0 ;  /* 0x0000000000007941 */ /* 0x000fea0003800200 */
.L_x_29:
[----:B------:R-:W-:Y:S02]  /*1ca0*/  UIADD3 UR5, UPT, UPT, UR4, 0x1, URZ ;  /* 0x0000000104057890 */ /* 0x000fe4000fffe0ff */
[----:B------:R-:W-:Y:S02]  /*1cb0*/  ULEA UR32, UR4, UR28, 0xc ;  /* 0x0000001c04207291 */ /* 0x000fe4000f8e60ff */
[----:B------:R-:W-:Y:S02]  /*1cc0*/  UISETP.NE.AND UP0, UPT, UR5, 0x5, UPT ;  /* 0x000000050500788c */ /* 0x000fe4000bf05270 */
[----:B------:R-:W-:Y:S02]  /*1cd0*/  UIADD3 UR14, UP1, UPT, UR26, 0x80, URZ ;  /* 0x000000801a0e7890 */ /* 0x000fe4000ff3e0ff */
[----:B------:R-:W-:Y:S02]  /*1ce0*/  USEL UR7, URZ, 0x1, UP0 ;  /* 0x00000001ff077887 */ /* 0x000fe40008000000 */
[----:B------:R-:W-:-:S02]  /*1cf0*/  USEL UR6, UR5, URZ, UP0 ;  /* 0x000000ff05067287 */ /* 0x000fc40008000000 */
[----:B------:R-:W-:Y:S02]  /*1d00*/  ULEA UR8, UR4, UR13, 0xd ;  /* 0x0000000d04087291 */ /* 0x000fe4000f8e68ff */
[----:B------:R-:W-:Y:S01]  /*1d10*/  ULEA UR5, UR6, UR13, 0x3 ;  /* 0x0000000d06057291 */ /* 0x000fe2000f8e18ff */
[----:B------:R-:W-:Y:S01]  /*1d20*/  LOP3.LUT R12, R12, UR7, RZ, 0x3c, !PT ;  /* 0x000000070c0c7c12 */ /* 0x000fe2000f8e3cff */
[----:B------:R-:W-:Y:S02]  /*1d30*/  UIADD3 UR4, UP0, UPT, UR26, 0x180, URZ ;  /* 0x000001801a047890 */ /* 0x000fe4000ff1e0ff */
[----:B------:R-:W-:Y:S01]  /*1d40*/  ULOP3.LUT UR33, UR33, 0xfefffff8, URZ, 0xc0, !UPT ;  /* 0xfefffff821217892 */ /* 0x000fe2000f8ec0ff */
[----:B-1----:R-:W-:Y:S01]  /*1d50*/  SHF.L.U32 R0, R12, 0x1f, RZ ;  /* 0x0000001f0c007819 */ /* 0x002fe200000006ff */
[----:B------:R-:W-:Y:S02]  /*1d60*/  UIADD3.X UR15, UPT, UPT, URZ, UR27, URZ, UP1, !UPT ;  /* 0x0000001bff0f7290 */ /* 0x000fe40008ffe4ff */
[----:B------:R-:W-:Y:S01]  /*1d70*/  UIADD3 UR32, UPT, UPT, UR13, 0x6300, UR32 ;  /* 0x000063000d207890 */ /* 0x000fe2000fffe020 */
[----:B------:R3:W4:Y:S01]  /*1d80*/  SYNCS.PHASECHK.TRANS64.TRYWAIT P0, [UR5+0x28], R0 ;  /* 0x00002800ff0075a7 */ /* 0x0007220008001105 */
[----:B------:R-:W-:-:S02]  /*1d90*/  UPRMT UR7, URZ, 0x5410, UR24 ;  /* 0x00005410ff077896 */ /* 0x000fc40008000018 */
[----:B------:R-:W-:Y:S02]  /*1da0*/  UIADD3 UR8, UPT, UPT, UR8, 0xb300, URZ ;  /* 0x0000b30008087890 */ /* 0x000fe4000fffe0ff */
[----:B------:R-:W-:Y:S01]  /*1db0*/  UIADD3.X UR5, UPT, UPT, URZ, UR27, URZ, UP0, !UPT ;  /* 0x0000001bff057290 */ /* 0x000fe200087fe4ff */
[----:B------:R-:W-:Y:S01]  /*1dc0*/  UMOV UR18, 0x0 ;  /* 0x0000000000127882 */ /* 0x000fe20000000000 */
[----:B------:R-:W-:Y:S01]  /*1dd0*/  UMOV UR19, 0x10000000 ;  /* 0x1000000000137882 */ /* 0x000fe20000000000 */
[----:B------:R-:W-:Y:S01]  /*1de0*/  UMOV UR10, UR34 ;  /* 0x00000022000a7c82 */ /* 0x000fe20008000000 */
[----:B------:R-:W-:Y:S01]  /*1df0*/  UMOV UR12, UR36 ;  /* 0x00000024000c7c82 */ /* 0x000fe20008000000 */
[----:B------:R-:W-:Y:S01]  /*1e00*/  UMOV UR9, UR33 ;  /* 0x0000002100097c82 */ /* 0x000fe20008000000 */
[----:B------:R1:W-:Y:S03]  /*1e10*/  UTMALDG.3D.MULTICAST.2CTA [UR32], [UR14], UR7, desc[UR18] ;  /* 0x000012200e0073b4 */ /* 0x0003e60008211807 */
[----:B------:R2:W-:Y:S01]  /*1e20*/  UTMALDG.3D.2CTA [UR8], [UR4], desc[UR18] ;  /* 0x00001208040075b4 */ /* 0x0005e20008211000 */
[----:B-1----:R-:W-:Y:S01]  /*1e30*/  UIADD3 UR34, UPT, UPT, UR34, 0x40, URZ ;  /* 0x0000004022227890 */ /* 0x002fe2000fffe0ff */
[----:B------:R-:W-:Y:S01]  /*1e40*/  UMOV UR7, UR29 ;  /* 0x0000001d00077c82 */ /* 0x000fe20008000000 */
[----:B--2---:R-:W-:Y:S01]  /*1e50*/  UMOV UR4, UR6 ;  /* 0x0000000600047c82 */ /* 0x004fe20008000000 */
[----:B------:R-:W-:Y:S09]  /*1e60*/  BRA.U UP2, `(.L_x_31) ;  /* 0xfffffffd02487547 */ /* 0x000ff2000b83ffff */
.L_x_25:
[----:B------:R-:W-:Y:S01]  /*1e70*/  ULEA UR4, UR6, UR13, 0x3 ;  /* 0x0000000d06047291 */ /* 0x000fe2000f8e18ff */
[----:B-1-3--:R-:W-:Y:S01]  /*1e80*/  SHF.L.U32 R0, R12, 0x1f, RZ ;  /* 0x0000001f0c007819 */ /* 0x00afe200000006ff */
[----:B------:R-:W-:Y:S01]  /*1e90*/  @!P1 SYNCS.ARRIVE.TRANS64.A1T0 RZ, [UR13+0x98], RZ ;  /* 0x000098ffffff99a7 */ /* 0x000fe2000810000d */
[----:B------:R-:W-:-:S06]  /*1ea0*/  UISETP.GT.AND UP0, UPT, UR41, UR40, UPT ;  /* 0x000000282900728c */ /* 0x000fcc000bf04270 */
[----:B--2-4-:R1:W2:Y:S03]  /*1eb0*/  SYNCS.PHASECHK.TRANS64.TRYWAIT P0, [UR4+0x28], R0 ;  /* 0x00002800ff0075a7 */ /* 0x0142a60008001104 */
[----:B------:R-:W-:Y:S05]  /*1ec0*/  BRA.U !UP0, `(.L_x_32) ;  /* 0x0000000108c07547 */ /* 0x000fea000b800000 */
[----:B------:R-:W-:Y:S01]  /*1ed0*/  UIADD3 UR25, UPT, UPT, UR44, UR7, URZ ;  /* 0x000000072c197290 */ /* 0x000fe2000fffe0ff */
[----:B------:R-:W-:-:S11]  /*1ee0*/  UMOV UR4, UR6 ;  /* 0x0000000600047c82 */ /* 0x000fd60008000000 */
.L_x_38:
[----:B------:R-:W-:Y:S01]  /*1ef0*/  ULEA UR17, UR4, UR13, 0x3 ;  /* 0x0000000d04117291 */ /* 0x000fe2000f8e18ff */
[----:B--2---:R-:W-:Y:S01]  /*1f00*/  @P3 MOV R2, 0x6000 ;  /* 0x0000600000023802 */ /* 0x004fe20000000f00 */
[----:B--2-4-:R-:W-:Y:S10]  /*1f10*/  @P0 BRA `(.L_x_33) ;  /* 0x00000000000c0947 */ /* 0x014ff40003800000 */
[----:B------:R-:W-:-:S04]  /*1f20*/  SHF.L.U32 R3, R12, 0x1f, RZ ;  /* 0x0000001f0c037819 */ /* 0x000fc800000006ff */
[----:B------:R-:W2:Y:S02]  /*1f30*/  SYNCS.PHASECHK.TRANS64.TRYWAIT P0, [UR17+0x28], R3 ;  /* 0x00002803ff0075a7 */ /* 0x000ea40008001111 */
[----:B--2---:R-:W-:Y:S05]  /*1f40*/  @!P0 BRA `(.L_x_34) ;  /* 0x0000008000048947 */ /* 0x004fea0003800000 */
.L_x_33:
[----:B------:R2:W-:Y:S01]  /*1f50*/  @P3 SYNCS.ARRIVE.TRANS64 RZ, [UR17], R2 ;  /* 0x00000002ffff39a7 */ /* 0x0005e20008000011 */
[----:B------:R-:W-:-:S04]  /*1f60*/  ULOP3.LUT UR5, UR21, 0x2, URZ, 0xfc, !UPT ;  /* 0x0000000215057892 */ /* 0x000fc8000f8efcff */
[----:B------:R-:W-:-:S09]  /*1f70*/  UISETP.NE.AND UP0, UPT, UR5, 0x2, UPT ;  /* 0x000000020500788c */ /* 0x000fd2000bf05270 */
[----:B------:R-:W-:Y:S05]  /*1f80*/  BRA.U UP0, `(.L_x_35) ;  /* 0x0000000100047547 */ /* 0x000fea000b800000 */
[----:B------:R-:W-:Y:S05]  /*1f90*/  BPT.TRAP 0x1 ;  /* 0x000000040000795c */ /* 0x000fea0000300000 */
.L_x_35:
[----:B------:R-:W-:Y:S04]  /*1fa0*/  BSSY.RECONVERGENT B0, `(.L_x_36) ;  /* 0x0000003000007945 */ /* 0x000fe80003800200 */
[----:B------:R-:W-:Y:S05]  /*1fb0*/  @!P2 BRA `(.L_x_37) ;  /* 0x000000000004a947 */ /* 0x000fea0003800000 */
[----:B------:R-:W-:Y:S05]  /*1fc0*/  BPT.TRAP 0x1 ;  /* 0x000000040000795c */ /* 0x000fea0000300000 */
.L_x_37:
[----:B------:R-:W-:Y:S05]  /*1fd0*/  BSYNC.RECONVERGENT B0 ;  /* 0x0000000000007941 */ /* 0x000fea0003800200 */
.L_x_36:
[----:B------:R-:W-:Y:S02]  /*1fe0*/  UIADD3 UR5, UPT, UPT, UR4, 0x1, URZ ;  /* 0x0000000104057890 */ /* 0x000fe4000fffe0ff */
[----:B------:R-:W-:Y:S02]  /*1ff0*/  UIADD3 UR14, UP1, UPT, UR26, 0x80, URZ ;  /* 0x000000801a0e7890 */ /* 0x000fe4000ff3e0ff */
[----:B------:R-:W-:Y:S02]  /*2000*/  UISETP.NE.AND UP0, UPT, UR5, 0x5, UPT ;  /* 0x000000050500788c */ /* 0x000fe4000bf05270 */
[----:B------:R-:W-:Y:S02]  /*2010*/  ULEA UR16, UR4, UR30, 0xc ;  /* 0x0000001e04107291 */ /* 0x000fe4000f8e60ff */
[----:B------:R-:W-:Y:S02]  /*2020*/  USEL UR8, URZ, 0x1, UP0 ;  /* 0x00000001ff087887 */ /* 0x000fe40008000000 */
[----:B------:R-:W-:-:S02]  /*2030*/  USEL UR6, UR5, URZ, UP0 ;  /* 0x000000ff05067287 */ /* 0x000fc40008000000 */
[----:B------:R-:W-:Y:S02]  /*2040*/  UIADD3 UR22, UP0, UPT, UR26, 0x180, URZ ;  /* 0x000001801a167890 */ /* 0x000fe4000ff1e0ff */
[----:B------:R-:W-:Y:S01]  /*2050*/  LOP3.LUT R12, R12, UR8, RZ, 0x3c, !PT ;  /* 0x000000080c0c7c12 */ /* 0x000fe2000f8e3cff */
[----:B------:R-:W-:Y:S02]  /*2060*/  ULEA UR8, UR4, UR13, 0xd ;  /* 0x0000000d04087291 */ /* 0x000fe4000f8e68ff */
[----:B------:R-:W-:Y:S01]  /*2070*/  ULEA UR5, UR6, UR13, 0x3 ;  /* 0x0000000d06057291 */ /* 0x000fe2000f8e18ff */
[----:B-1----:R-:W-:Y:S01]  /*2080*/  SHF.L.U32 R0, R12, 0x1f, RZ ;  /* 0x0000001f0c007819 */ /* 0x002fe200000006ff */
[----:B------:R-:W-:Y:S02]  /*2090*/  USHF.L.U32 UR18, UR7, 0x6, URZ ;  /* 0x0000000607127899 */ /* 0x000fe400080006ff */
[----:B------:R-:W-:Y:S02]  /*20a0*/  ULOP3.LUT UR17, UR17, 0xfefffff8, URZ, 0xc0, !UPT ;  /* 0xfefffff811117892 */ /* 0x000fe4000f8ec0ff */
[----:B------:R-:W-:-:S02]  /*20b0*/  UIADD3.X UR15, UPT, UPT, URZ, UR27, URZ, UP1, !UPT ;  /* 0x0000001bff0f7290 */ /* 0x000fc40008ffe4ff */
[----:B------:R-:W-:Y:S01]  /*20c0*/  UPRMT UR4, URZ, 0x5410, UR24 ;  /* 0x00005410ff047896 */ /* 0x000fe20008000018 */
[----:B------:R3:W4:Y:S01]  /*20d0*/  SYNCS.PHASECHK.TRANS64.TRYWAIT P0, [UR5+0x28], R0 ;  /* 0x00002800ff0075a7 */ /* 0x0007220008001105 */
[----:B------:R-:W-:Y:S02]  /*20e0*/  UIADD3 UR8, UPT, UPT, UR8, 0xb300, URZ ;  /* 0x0000b30008087890 */ /* 0x000fe4000fffe0ff */
[----:B------:R-:W-:Y:S01]  /*20f0*/  UIADD3.X UR23, UPT, UPT, URZ, UR27, URZ, UP0, !UPT ;  /* 0x0000001bff177290 */ /* 0x000fe200087fe4ff */
[----:B------:R-:W-:Y:S01]  /*2100*/  UMOV UR32, 0x0 ;  /* 0x0000000000207882 */ /* 0x000fe20000000000 */
[----:B------:R-:W-:Y:S01]  /*2110*/  UMOV UR33, 0x10000000 ;  /* 0x1000000000217882 */ /* 0x000fe20000000000 */
[----:B------:R-:W-:Y:S01]  /*2120*/  UMOV UR19, UR35 ;  /* 0x0000002300137c82 */ /* 0x000fe20008000000 */
[----:B------:R-:W-:Y:S01]  /*2130*/  UMOV UR20, UR36 ;  /* 0x0000002400147c82 */ /* 0x000fe20008000000 */
[----:B------:R-:W-:Y:S01]  /*2140*/  UMOV UR12, UR36 ;  /* 0x00000024000c7c82 */ /* 0x000fe20008000000 */
[----:B------:R-:W-:Y:S01]  /*2150*/  UMOV UR9, UR17 ;  /* 0x0000001100097c82 */ /* 0x000fe20008000000 */
[----:B------:R-:W-:Y:S01]  /*2160*/  UMOV UR10, UR18 ;  /* 0x00000012000a7c82 */ /* 0x000fe20008000000 */
[----:B------:R1:W-:Y:S01]  /*2170*/  UTMALDG.3D.MULTICAST.2CTA [UR16], [UR14], UR4, desc[UR32] ;  /* 0x000020100e0073b4 */ /* 0x0003e20008211804 */
[----:B------:R-:W-:-:S04]  /*2180*/  UIADD3 UR7, UPT, UPT, UR7, 0x1, URZ ;  /* 0x0000000107077890 */ /* 0x000fc8000fffe0ff */
[----:B------:R-:W-:Y:S01]  /*2190*/  UISETP.NE.AND UP0, UPT, UR7, UR25, UPT ;  /* 0x000000190700728c */ /* 0x000fe2000bf05270 */
[----:B------:R3:W-:Y:S01]  /*21a0*/  UTMALDG.3D.2CTA [UR8], [UR22], desc[UR32] ;  /* 0x00002008160075b4 */ /* 0x0007e20008211000 */
[----:B-1----:R-:W-:-:S07]  /*21b0*/  UMOV UR4, UR6 ;  /* 0x0000000600047c82 */ /* 0x002fce0008000000 */
[----:B---3--:R-:W-:Y:S05]  /*21c0*/  BRA.U UP0, `(.L_x_38) ;  /* 0xfffffffd00487547 */ /* 0x008fea000b83ffff */
.L_x_32:
[C---:B------:R-:W-:Y:S01]  /*21d0*/  LEA R3, R11.reuse, UR13, 0x3 ;  /* 0x0000000d0b037c11 */ /* 0x040fe2000f8e18ff */
[----:B------:R-:W-:Y:S01]  /*21e0*/  NOP ;  /* 0x0000000000007918 */ /* 0x000fe20000000000 */
[----:B-1----:R-:W-:Y:S02]  /*21f0*/  SHF.L.U32 R0, R10, 0x1f, RZ ;  /* 0x0000001f0a007819 */ /* 0x002fe400000006ff */
[----:B------:R-:W-:Y:S02]  /*2200*/  LEA R5, R11, UR13, 0x4 ;  /* 0x0000000d0b057c11 */ /* 0x000fe4000f8e20ff */
[----:B--2-4-:R-:W1:Y:S02]  /*2210*/  SYNCS.PHASECHK.TRANS64.TRYWAIT P0, [R3+URZ+0xa0], R0 ;  /* 0x0000a000030075a7 */ /* 0x014e6400080011ff */
[----:B-1----:R-:W-:Y:S05]  /*2220*/  @!P0 BRA `(.L_x_39) ;  /* 0x0000007c00648947 */ /* 0x002fea0003800000 */
.L_x_147:
[----:B------:R-:W2:Y:S01]  /*2230*/  LDS.128 R4, [R5+0x130] ;  /* 0x0001300005047984 */ /* 0x000ea20000000c00 */
[----:B------:R-:W-:Y:S01]  /*2240*/  UISETP.GE.AND UP0, UPT, UR45, 0x1, UPT ;  /* 0x000000012d00788c */ /* 0x000fe2000bf06270 */
[----:B------:R-:W-:Y:S01]  /*2250*/  @!PT LDS RZ, [RZ] ;  /* 0x00000000fffff984 */ /* 0x000fe20000000800 */
[----:B------:R-:W-:Y:S01]  /*2260*/  @!PT LDS RZ, [RZ] ;  /* 0x00000000fffff984 */ /* 0x000fe20000000800 */
[----:B------:R-:W-:Y:S01]  /*2270*/  @!PT LDS RZ, [RZ] ;  /* 0x00000000fffff984 */ /* 0x000fe20000000800 */
[----:B------:R-:W-:Y:S01]  /*2280*/  @!PT LDS RZ, [RZ] ;  /* 0x00000000fffff984 */ /* 0x000fe20000000800 */
[----:B------:R3:W-:Y:S06]  /*2290*/  MEMBAR.ALL.CTA ;  /* 0x0000000000007992 */ /* 0x0007ec0000008000 */
[----:B---3--:R-:W3:Y:S01]  /*22a0*/  FENCE.VIEW.ASYNC.S ;  /* 0x00000000000073c6 */ /* 0x008ee20000000000 */
[----:B--2---:R-:W-:-:S13]  /*22b0*/  LOP3.LUT P0, RZ, R6, 0x1, RZ, 0xc0, !PT ;  /* 0x0000000106ff7812 */ /* 0x004fda000780c0ff */
[----:B---3--:R-:W-:Y:S01]  /*22c0*/  VOTEU.ANY UP1, P0 ;  /* 0x0000000000ff7886 */ /* 0x008fe20000020100 */
[----:B------:R-:W-:-:S13]  /*22d0*/  PLOP3.LUT P0, PT, PT, PT, UP1, 0x80, 0x8 ;  /* 0x000000000008781c */ /* 0x000fda0003f0f018 */
[----:B-1----:R-:W-:Y:S02]  /*22e0*/  @P0 LOP3.LUT R0, R5, 0xffff, RZ, 0xc0, !PT ;  /* 0x0000ffff05000812 */ /* 0x002fe400078ec0ff */
[----:B------:R-:W-:Y:S02]  /*22f0*/  @P0 MOV R2, R4 ;  /* 0x0000000400020202 */ /* 0x000fe40000000f00 */
[----:B------:R-:W-:Y:S01]  /*2300*/  @P0 R2UR UR5, R0 ;  /* 0x00000000000502ca */ /* 0x000fe200000e0000 */
[----:B------:R-:W-:Y:S01]  /*2310*/  VIADD R0, R3, 0xb0 ;  /* 0x000000b003007836 */ /* 0x000fe20000000000 */
[----:B------:R-:W-:Y:S02]  /*2320*/  @P0 SHF.R.U32.HI R4, RZ, 0x10, R5 ;  /* 0x00000010ff040819 */ /* 0x000fe40000011605 */
[----:B------:R-:W-:Y:S02]  /*2330*/  @P0 R2UR UR7, R2 ;  /* 0x00000000020702ca */ /* 0x000fe400000e0000 */
[----:B------:R-:W-:-:S02]  /*2340*/  PRMT R0, RZ, 0x654, R0 ;  /* 0x00000654ff007816 */ /* 0x000fc40000000000 */
[----:B------:R-:W-:Y:S02]  /*2350*/  @P0 R2UR UR4, R4 ;  /* 0x00000000040402ca */ /* 0x000fe400000e0000 */
[----:B------:R1:W-:Y:S03]  /*2360*/  SYNCS.ARRIVE.TRANS64.RED.A1T0 RZ, [R0+URZ], RZ ;  /* 0x000000ff00ff79a7 */ /* 0x0003e600081004ff */
[----:B------:R-:W-:-:S04]  /*2370*/  @UP1 UMOV UR31, UR5 ;  /* 0x00000005001f1c82 */ /* 0x000fc80008000000 */
[----:B------:R-:W-:-:S04]  /*2380*/  @UP1 UMOV UR37, UR7 ;  /* 0x0000000700251c82 */ /* 0x000fc80008000000 */
[----:B------:R-:W-:Y:S01]  /*2390*/  @UP1 UMOV UR36, UR4 ;  /* 0x0000000400241c82 */ /* 0x000fe20008000000 */
[----:B------:R-:W-:Y:S05]  /*23a0*/  BRA.U !UP0, `(.L_x_40) ;  /* 0x0000000108d47547 */ /* 0x000fea000b800000 */
[----:B------:R-:W2:Y:S01]  /*23b0*/  LDCU.128 UR16, c[0x0][0xb10] ;  /* 0x00016200ff1077ac */ /* 0x000ea20008000c00 */
[----:B------:R-:W3:Y:S01]  /*23c0*/  LDCU UR12, c[0x0][0xb20] ;  /* 0x00016400ff0c77ac */ /* 0x000ee20008000800 */
[----:B------:R-:W4:Y:S01]  /*23d0*/  LDCU UR20, c[0x0][0xb0c] ;  /* 0x00016180ff1477ac */ /* 0x000f220008000800 */
[----:B------:R-:W1:Y:S01]  /*23e0*/  LDCU.64 UR8, c[0x0][0xb28] ;  /* 0x00016500ff0877ac */ /* 0x000e620008000a00 */
[----:B------:R-:W-:Y:S02]  /*23f0*/  UISETP.NE.AND UP3, UPT, UR45, 0x1, UPT ;  /* 0x000000012d00788c */ /* 0x000fe4000bf65270 */
[----:B--2---:R-:W-:Y:S02]  /*2400*/  UIMAD.WIDE.U32 UR10, UR38, UR19, URZ ;  /* 0x00000013260a72a5 */ /* 0x004fe4000f8e00ff */
[----:B------:R-:W-:Y:S02]  /*2410*/  UIMAD.WIDE.U32 UR4, UR39, UR16, URZ ;  /* 0x00000010270472a5 */ /* 0x000fe4000f8e00ff */
[----:B------:R-:W-:-:S02]  /*2420*/  UISETP.NE.AND UP0, UPT, UR18, 0x1, UPT ;  /* 0x000000011200788c */ /* 0x000fc4000bf05270 */
[----:B------:R-:W-:Y:S01]  /*2430*/  UIMAD.WIDE.U32 UR22, UR31, UR19, URZ ;  /* 0x000000131f1672a5 */ /* 0x000fe2000f8e00ff */
[----:B------:R-:W-:Y:S02]  /*2440*/  UMOV UR10, UR11 ;  /* 0x0000000b000a7c82 */ /* 0x000fe40008000000 */
[----:B------:R-:W-:Y:S01]  /*2450*/  UMOV UR4, UR5 ;  /* 0x0000000500047c82 */ /* 0x000fe20008000000 */
[----:B---3--:R-:W-:Y:S02]  /*2460*/  USHF.R.U32.HI UR10, URZ, UR12, UR10 ;  /* 0x0000000cff0a7299 */ /* 0x008fe4000801160a */
[----:B----4-:R-:W-:Y:S02]  /*2470*/  UISETP.NE.AND UP2, UPT, UR20, 0x1, UPT ;  /* 0x000000011400788c */ /* 0x010fe4000bf45270 */
[----:B------:R-:W-:Y:S02]  /*2480*/  USHF.R.U32.HI UR4, URZ, UR17, UR4 ;  /* 0x00000011ff047299 */ /* 0x000fe40008011604 */
[----:B------:R-:W-:-:S02]  /*2490*/  USEL UR5, UR38, UR10, !UP0 ;  /* 0x0000000a26057287 */ /* 0x000fc4000c000000 */
[----:B------:R-:W-:Y:S02]  /*24a0*/  USEL UR7, UR39, UR4, !UP2 ;  /* 0x0000000427077287 */ /* 0x000fe4000d000000 */
[----:B-1----:R-:W-:Y:S01]  /*24b0*/  UIMAD.WIDE.U32 UR10, UR5, UR8, URZ ;  /* 0x00000008050a72a5 */ /* 0x002fe2000f8e00ff */
[----:B------:R-:W-:Y:S01]  /*24c0*/  UMOV UR4, UR23 ;  /* 0x0000001700047c82 */ /* 0x000fe20008000000 */
[----:B------:R-:W-:Y:S02]  /*24d0*/  UIMAD.WIDE.U32 UR14, UR37, UR16, URZ ;  /* 0x00000010250e72a5 */ /* 0x000fe4000f8e00ff */
[----:B------:R-:W-:-:S03]  /*24e0*/  UIMAD.WIDE.U32 UR22, UR7, UR8, URZ ;  /* 0x00000008071672a5 */ /* 0x000fc6000f8e00ff */
[----:B------:R-:W-:Y:S01]  /*24f0*/  UMOV UR10, UR11 ;  /* 0x0000000b000a7c82 */ /* 0x000fe20008000000 */
[----:B------:R-:W-:Y:S02]  /*2500*/  USHF.R.U32.HI UR4, URZ, UR12, UR4 ;  /* 0x0000000cff047299 */ /* 0x000fe40008011604 */
[----:B------:R-:W-:Y:S01]  /*2510*/  @UP3 USHF.R.U32.HI UR5, URZ, UR9, UR10 ;  /* 0x00000009ff053299 */ /* 0x000fe2000801160a */
[----:B------:R-:W-:Y:S01]  /*2520*/  UMOV UR14, UR15 ;  /* 0x0000000f000e7c82 */ /* 0x000fe20008000000 */
[----:B------:R-:W-:Y:S01]  /*2530*/  UMOV UR22, UR23 ;  /* 0x0000001700167c82 */ /* 0x000fe20008000000 */
[----:B------:R-:W-:Y:S02]  /*2540*/  USHF.R.U32.HI UR17, URZ, UR17, UR14 ;  /* 0x00000011ff117299 */ /* 0x000fe4000801160e */
[----:B------:R-:W-:Y:S02]  /*2550*/  USEL UR4, UR31, UR4, !UP0 ;  /* 0x000000041f047287 */ /* 0x000fe4000c000000 */
[----:B------:R-:W-:-:S02]  /*2560*/  @UP3 USHF.R.U32.HI UR7, URZ, UR9, UR22 ;  /* 0x00000009ff073299 */ /* 0x000fc40008011616 */
[----:B------:R-:W-:Y:S02]  /*2570*/  UIMAD UR10, UR45, UR5, URZ ;  /* 0x000000052d0a72a4 */ /* 0x000fe4000f8e02ff */
[----:B------:R-:W-:Y:S02]  /*2580*/  USEL UR5, UR37, UR17, !UP2 ;  /* 0x0000001125057287 */ /* 0x000fe4000d000000 */
[----:B------:R-:W-:Y:S02]  /*2590*/  UIMAD UR12, UR45, UR7, URZ ;  /* 0x000000072d0c72a4 */ /* 0x000fe4000f8e02ff */
[----:B------:R-:W-:Y:S02]  /*25a0*/  UISETP.GE.AND UP0, UPT, UR4, UR10, UPT ;  /* 0x0000000a0400728c */ /* 0x000fe4000bf06270 */
[----:B------:R-:W-:Y:S02]  /*25b0*/  UIMAD.WIDE.U32 UR10, UR4, UR8, URZ ;  /* 0x00000008040a72a5 */ /* 0x000fe4000f8e00ff */
[----:B------:R-:W-:-:S02]  /*25c0*/  UISETP.GE.OR UP0, UPT, UR5, UR12, UP0 ;  /* 0x0000000c0500728c */ /* 0x000fc40008706670 */
[----:B------:R-:W-:Y:S02]  /*25d0*/  UIMAD.WIDE.U32 UR14, UR5, UR8, URZ ;  /* 0x00000008050e72a5 */ /* 0x000fe4000f8e00ff */
[----:B------:R-:W-:Y:S01]  /*25e0*/  UIADD3 UR12, UPT, UPT, -UR5, URZ, URZ ;  /* 0x000000ff050c7290 */ /* 0x000fe2000fffe1ff */
[----:B------:R-:W-:Y:S01]  /*25f0*/  UMOV UR10, UR11 ;  /* 0x0000000b000a7c82 */ /* 0x000fe20008000000 */
[----:B------:R-:W-:Y:S02]  /*2600*/  UIADD3 UR11, UPT, UPT, -UR4, URZ, URZ ;  /* 0x000000ff040b7290 */ /* 0x000fe4000fffe1ff */
[----:B------:R-:W-:-:S03]  /*2610*/  USHF.R.U32.HI UR10, URZ, UR9, UR10 ;  /* 0x00000009ff0a7299 */ /* 0x000fc6000801160a */
[----:B------:R-:W-:Y:S01]  /*2620*/  @!UP0 UMOV UR8, UR15 ;  /* 0x0000000f00088c82 */ /* 0x000fe20008000000 */
[----:B------:R-:W-:Y:S02]  /*2630*/  UIMAD UR11, UR18, UR11, UR31 ;  /* 0x0000000b120b72a4 */ /* 0x000fe4000f8e021f */
[----:B------:R-:W-:Y:S02]  /*2640*/  USEL UR10, UR4, UR10, !UP3 ;  /* 0x0000000a040a7287 */ /* 0x000fe4000d800000 */
[----:B------:R-:W-:Y:S02]  /*2650*/  @!UP0 USHF.R.U32.HI UR8, URZ, UR9, UR8 ;  /* 0x00000009ff088299 */ /* 0x000fe40008011608 */
[----:B------:R-:W-:Y:S02]  /*2660*/  UIADD3 UR9, UPT, UPT, -UR10, URZ, URZ ;  /* 0x000000ff0a097290 */ /* 0x000fe4000fffe1ff */
[----:B------:R-:W-:Y:S02]  /*2670*/  @!UP0 USEL UR8, UR5, UR8, !UP3 ;  /* 0x0000000805088287 */ /* 0x000fe4000d800000 */
[----:B------:R-:W-:-:S02]  /*2680*/  UIMAD UR9, UR45, UR9, UR4 ;  /* 0x000000092d0972a4 */ /* 0x000fc4000f8e0204 */
[----:B------:R-:W-:Y:S02]  /*2690*/  @!UP0 UIADD3 UR10, UPT, UPT, UR10, -UR8, URZ ;  /* 0x800000080a0a8290 */ /* 0x000fe4000fffe0ff */
[----:B------:R-:W-:Y:S02]  /*26a0*/  @!UP0 UIMAD UR8, UR9, UR7, UR8 ;  /* 0x00000007090882a4 */ /* 0x000fe4000f8e0208 */
[----:B------:R-:W-:Y:S02]  /*26b0*/  @!UP0 UIMAD UR4, UR45, UR10, UR5 ;  /* 0x0000000a2d0482a4 */ /* 0x000fe4000f8e0205 */
[----:B------:R-:W-:Y:S02]  /*26c0*/  UIMAD UR7, UR20, UR12, UR37 ;  /* 0x0000000c140772a4 */ /* 0x000fe4000f8e0225 */
[----:B------:R-:W-:Y:S01]  /*26d0*/  UIMAD UR31, UR4, UR18, UR11 ;  /* 0x00000012041f72a4 */ /* 0x000fe2000f8e020b */
[----:B------:R-:W-:Y:S02]  /*26e0*/  @!UP0 UMOV UR5, UR8 ;  /* 0x0000000800058c82 */ /* 0x000fe40008000000 */
[----:B------:R-:W-:-:S12]  /*26f0*/  UIMAD UR37, UR5, UR20, UR7 ;  /* 0x00000014052572a4 */ /* 0x000fd8000f8e0207 */
.L_x_40:
[----:B------:R-:W2:Y:S02]  /*2700*/  LDCU UR4, c[0x0][0xb30] ;  /* 0x00016600ff0477ac */ /* 0x000ea40008000800 */
[----:B--2---:R-:W-:-:S09]  /*2710*/  UISETP.NE.AND UP0, UPT, UR4, 0x1, UPT ;  /* 0x000000010400788c */ /* 0x004fd2000bf05270 */
[----:B------:R-:W-:Y:S05]  /*2720*/  BRA.U UP0, `(.L_x_41) ;  /* 0x0000000100447547 */ /* 0x000fea000b800000 */
[----:B------:R-:W2:Y:S01]  /*2730*/  LDCU.128 UR16, c[0x0][0xb10] ;  /* 0x00016200ff1077ac */ /* 0x000ea20008000c00 */
[----:B------:R-:W3:Y:S01]  /*2740*/  LDCU UR10, c[0x0][0xb0c] ;  /* 0x00016180ff0a77ac */ /* 0x000ee20008000800 */
[----:B------:R-:W4:Y:S01]  /*2750*/  LDCU UR7, c[0x0][0xb20] ;  /* 0x00016400ff0777ac */ /* 0x000f220008000800 */
[----:B--2---:R-:W-:Y:S02]  /*2760*/  UIMAD.WIDE.U32 UR8, UR37, UR16, URZ ;  /* 0x00000010250872a5 */ /* 0x004fe4000f8e00ff */
[----:B------:R-:W-:Y:S02]  /*2770*/  UIMAD.WIDE.U32 UR4, UR31, UR19, URZ ;  /* 0x000000131f0472a5 */ /* 0x000fe4000f8e00ff */
[----:B---3--:R-:W-:Y:S02]  /*2780*/  UISETP.NE.AND UP2, UPT, UR10, 0x1, UPT ;  /* 0x000000010a00788c */ /* 0x008fe4000bf45270 */
[----:B------:R-:W-:Y:S01]  /*2790*/  UISETP.NE.AND UP0, UPT, UR18, 0x1, UPT ;  /* 0x000000011200788c */ /* 0x000fe2000bf05270 */
[----:B------:R-:W-:-:S02]  /*27a0*/  UMOV UR8, UR9 ;  /* 0x0000000900087c82 */ /* 0x000fc40008000000 */
[----:B------:R-:W-:Y:S01]  /*27b0*/  UMOV UR4, UR5 ;  /* 0x0000000500047c82 */ /* 0x000fe20008000000 */
[----:B------:R-:W-:Y:S02]  /*27c0*/  USHF.R.U32.HI UR17, URZ, UR17, UR8 ;  /* 0x00000011ff117299 */ /* 0x000fe40008011608 */
[----:B----4-:R-:W-:Y:S02]  /*27d0*/  USHF.R.U32.HI UR4, URZ, UR7, UR4 ;  /* 0x00000007ff047299 */ /* 0x010fe40008011604 */
[----:B------:R-:W-:Y:S02]  /*27e0*/  USEL UR5, UR37, UR17, !UP2 ;  /* 0x0000001125057287 */ /* 0x000fe4000d000000 */
[----:B------:R-:W-:-:S04]  /*27f0*/  USEL UR4, UR31, UR4, !UP0 ;  /* 0x000000041f047287 */ /* 0x000fc8000c000000 */
[----:B------:R-:W-:Y:S02]  /*2800*/  UIADD3 UR7, UPT, UPT, UR5, -UR4, URZ ;  /* 0x8000000405077290 */ /* 0x000fe4000fffe0ff */
[----:B------:R-:W-:Y:S02]  /*2810*/  UIADD3 UR4, UPT, UPT, -UR5, UR4, URZ ;  /* 0x0000000405047290 */ /* 0x000fe4000fffe1ff */
[----:B------:R-:W-:Y:S02]  /*2820*/  UIMAD UR31, UR7, UR18, UR31 ;  /* 0x00000012071f72a4 */ /* 0x000fe4000f8e021f */
[----:B------:R-:W-:-:S12]  /*2830*/  UIMAD UR37, UR4, UR10, UR37 ;  /* 0x0000000a042572a4 */ /* 0x000fd8000f8e0225 */
.L_x_41:
[----:B------:R-:W-:Y:S01]  /*2840*/  VIADD R11, R11, 0x1 ;  /* 0x000000010b0b7836 */ /* 0x000fe20000000000 */
[----:B------:R-:W-:Y:S01]  /*2850*/  R2UR UR4, R88 ;  /* 0x00000000580472ca */ /* 0x000fe200000e0000 */
[----:B------:R-:W-:Y:S01]  /*2860*/  UIADD3 UR32, UPT, UPT, UR31, UR59, URZ ;  /* 0x0000003b1f207290 */ /* 0x000fe2000fffe0ff */
[----:B------:R-:W-:Y:S02]  /*2870*/  PLOP3.LUT P1, PT, PT, PT, PT, 0x80, 0x8 ;  /* 0x000000000008781c */ /* 0x000fe40003f2f070 */
[----:B------:R-:W-:-:S04]  /*2880*/  ISETP.NE.AND P0, PT, R11, 0x2, PT ;  /* 0x000000020b00780c */ /* 0x000fc80003f05270 */
[----:B------:R-:W-:Y:S02]  /*2890*/  SEL R3, RZ, 0x1, P0 ;  /* 0x00000001ff037807 */ /* 0x000fe40000000000 */
[----:B------:R-:W-:Y:S02]  /*28a0*/  SEL R11, R11, RZ, P0 ;  /* 0x000000ff0b0b7207 */ /* 0x000fe40000000000 */
[----:B------:R-:W-:Y:S01]  /*28b0*/  LOP3.LUT R10, R10, R3, RZ, 0x3c, !PT ;  /* 0x000000030a0a7212 */ /* 0x000fe200078e3cff */
[----:B------:R-:W-:Y:S01]  /*28c0*/  UIADD3 UR20, UPT, UPT, UR37, UR4, URZ ;  /* 0x0000000425147290 */ /* 0x000fe2000fffe0ff */
[----:B------:R-:W-:Y:S11]  /*28d0*/  BRA.U UP1, `(.L_x_42) ;  /* 0xfffffff101447547 */ /* 0x000ff6000b83ffff */
[----:B------:R-:W-:Y:S01]  /*28e0*/  UIADD3 UR13, UPT, UPT, UR13, 0x28, URZ ;  /* 0x000000280d0d7890 */ /* 0x000fe2000fffe0ff */
[----:B------:R-:W-:-:S03]  /*28f0*/  SHF.L.U32 R3, R12, 0x1f, RZ ;  /* 0x0000001f0c037819 */ /* 0x000fc600000006ff */
[----:B------:R-:W-:-:S09]  /*2900*/  ULEA UR4, UR6, UR13, 0x3 ;  /* 0x0000000d06047291 */ /* 0x000fd2000f8e18ff */
[----:B------:R-:W2:Y:S02]  /*2910*/  SYNCS.PHASECHK.TRANS64.TRYWAIT P0, [UR4], R3 ;  /* 0x00000003ff0075a7 */ /* 0x000ea40008001104 */
[----:B--2---:R-:W-:Y:S05]  /*2920*/  @!P0 BRA `(.L_x_43) ;  /* 0x0000007400b88947 */ /* 0x004fea0003800000 */
.L_x_149:
[----:B------:R-:W-:-:S04]  /*2930*/  UIADD3 UR4, UPT, UPT, UR6, 0x1, URZ ;  /* 0x0000000106047890 */ /* 0x000fc8000fffe0ff */
[----:B------:R-:W-:-:S04]  /*2940*/  UISETP.NE.AND UP0, UPT, UR4, 0x5, UPT ;  /* 0x000000050400788c */ /* 0x000fc8000bf05270 */
[----:B------:R-:W-:Y:S02]  /*2950*/  USEL UR6, URZ, 0x1, UP0 ;  /* 0x00000001ff067887 */ /* 0x000fe40008000000 */
[----:B------:R-:W-:-:S04]  /*2960*/  USEL UR4, UR4, URZ, UP0 ;  /* 0x000000ff04047287 */ /* 0x000fc80008000000 */
[----:B------:R-:W-:Y:S01]  /*2970*/  ULEA UR5, UR4, UR13, 0x3 ;  /* 0x0000000d04057291 */ /* 0x000fe2000f8e18ff */
[----:B------:R-:W-:-:S04]  /*2980*/  LOP3.LUT R2, R12, UR6, RZ, 0x3c, !PT ;  /* 0x000000060c027c12 */ /* 0x000fc8000f8e3cff */
[----:B-1----:R-:W-:-:S04]  /*2990*/  SHF.L.U32 R3, R2, 0x1f, RZ ;  /* 0x0000001f02037819 */ /* 0x002fc800000006ff */
[----:B------:R-:W1:Y:S02]  /*29a0*/  SYNCS.PHASECHK.TRANS64.TRYWAIT P0, [UR5], R3 ;  /* 0x00000003ff0075a7 */ /* 0x000e640008001105 */
[----:B-1----:R-:W-:Y:S05]  /*29b0*/  @!P0 BRA `(.L_x_44) ;  /* 0x0000007400ac8947 */ /* 0x002fea0003800000 */
.L_x_151:
        /* <DEDUP_REMOVED lines=9> */
.L_x_153:
        /* <DEDUP_REMOVED lines=9> */
.L_x_155:
[----:B------:R-:W-:-:S04]  /*2ae0*/  UIADD3 UR4, UPT, UPT, UR4, 0x1, URZ ;  /* 0x0000000104047890 */ /* 0x000fc8000fffe0ff */
[----:B------:R-:W-:-:S04]  /*2af0*/  UISETP.NE.AND UP0, UPT, UR4, 0x5, UPT ;  /* 0x000000050400788c */ /* 0x000fc8000bf05270 */
[----:B------:R-:W-:Y:S02]  /*2b00*/  USEL UR5, URZ, 0x1, UP0 ;  /* 0x00000001ff057887 */ /* 0x000fe40008000000 */
[----:B------:R-:W-:-:S04]  /*2b10*/  USEL UR4, UR4, URZ, UP0 ;  /* 0x000000ff04047287 */ /* 0x000fc80008000000 */
[----:B------:R-:W-:Y:S01]  /*2b20*/  ULEA UR4, UR4, UR13, 0x3 ;  /* 0x0000000d04047291 */ /* 0x000fe2000f8e18ff */
[----:B-1----:R-:W-:-:S04]  /*2b30*/  LOP3.LUT R3, R2, UR5, RZ, 0x3c, !PT ;  /* 0x0000000502037c12 */ /* 0x002fc8000f8e3cff */
[----:B------:R-:W-:Y:S01]  /*2b40*/  SHF.L.U32 R3, R3, 0x1f, RZ ;  /* 0x0000001f03037819 */ /* 0x000fe200000006ff */
[----:B------:R-:W-:-:S07]  /*2b50*/  IMAD.U32 R0, RZ, RZ, UR4 ;  /* 0x00000004ff007e24 */ /* 0x000fce000f8e00ff */
.L_x_47:
[----:B-1----:R1:W2:Y:S02]  /*2b60*/  SYNCS.PHASECHK.TRANS64.TRYWAIT P0, [R0+URZ], R3 ;  /* 0x00000003000075a7 */ /* 0x0022a400080011ff */
[----:B--2---:R-:W-:Y:S05]  /*2b70*/  @!P0 NANOSLEEP.SYNCS 0x989680 ;  /* 0x009896800000895d */ /* 0x004fea0003900000 */
[----:B------:R-:W2:Y:S02]  /*2b80*/  @!P0 SYNCS.PHASECHK.TRANS64 P0, [R0+URZ], R3 ;  /* 0x00000003000085a7 */ /* 0x000ea400080010ff */
[----:B--2---:R-:W-:Y:S05]  /*2b90*/  @P0 EXIT ;  /* 0x000000000000094d */ /* 0x004fea0003800000 */
[----:B------:R-:W-:Y:S05]  /*2ba0*/  BRA `(.L_x_47) ;  /* 0xfffffffc00ec7947 */ /* 0x000fea000383ffff */
.L_x_22:
[----:B------:R-:W-:-:S04]  /*2bb0*/  UISETP.NE.AND UP0, UPT, UR58, URZ, UPT ;  /* 0x000000ff3a00728c */ /* 0x000fc8000bf05270 */
[----:B------:R-:W-:-:S09]  /*2bc0*/  UISETP.NE.OR UP0, UPT, UR13, 0x1, UP0 ;  /* 0x000000010d00788c */ /* 0x000fd20008705670 */
[----:B------:R-:W-:Y:S05]  /*2bd0*/  BRA.U UP0, `(.L_x_48) ;  /* 0x0000000500487547 */ /* 0x000fea000b800000 */
[----:B------:R-:W-:Y:S01]  /*2be0*/  ISETP.GE.U32.AND P2, PT, R0, 0x4, PT ;  /* 0x000000040000780c */ /* 0x000fe20003f46070 */
[----:B------:R-:W-:Y:S01]  /*2bf0*/  IMAD.MOV.U32 R12, RZ, RZ, 0x1 ;  /* 0x00000001ff0c7424 */ /* 0x000fe200078e00ff */
[----:B------:R-:W-:Y:S02]  /*2c00*/  CS2R R10, SRZ ;  /* 0x00000000000a7805 */ /* 0x000fe4000001ff00 */
[----:B------:R-:W-:Y:S01]  /*2c10*/  CS2R R8, SRZ ;  /* 0x0000000000087805 */ /* 0x000fe2000001ff00 */
[----:B------:R-:W-:Y:S01]  /*2c20*/  UMOV UR4, 0x400 ;  /* 0x0000040000047882 */ /* 0x000fe20000000000 */
[----:B------:R-:W-:Y:S01]  /*2c30*/  UMOV UR5, URZ ;  /* 0x000000ff00057c82 */ /* 0x000fe20008000000 */
[----:B------:R-:W-:-:S12]  /*2c40*/  ULEA UR6, UR58, UR4, 0x18 ;  /* 0x000000043a067291 */ /* 0x000fd8000f8ec0ff */
.L_x_52:
[----:B------:R-:W-:Y:S02]  /*2c50*/  LEA R2, R8, UR6, 0x3 ;  /* 0x0000000608027c11 */ /* 0x000fe4000f8e18ff */
[----:B------:R-:W-:-:S03]  /*2c60*/  SHF.L.U32 R5, R9, 0x1f, RZ ;  /* 0x0000001f09057819 */ /* 0x000fc600000006ff */
[----:B------:R-:W-:Y:S01]  /*2c70*/  VIADD R4, R2, 0x110 ;  /* 0x0000011002047836 */ /* 0x000fe20000000000 */
[----:B------:R-:W1:Y:S02]  /*2c80*/  SYNCS.PHASECHK.TRANS64.TRYWAIT P0, [R2+URZ+0x100], R5 ;  /* 0x00010005020075a7 */ /* 0x000e6400080011ff */
[----:B-1----:R-:W-:Y:S05]  /*2c90*/  @!P0 BRA `(.L_x_49) ;  /* 0x00000074003c8947 */ /* 0x002fea0003800000 */
.L_x_156:
[----:B------:R-:W-:Y:S01]  /*2ca0*/  ULEA UR4, UR5, UR6, 0x3 ;  /* 0x0000000605047291 */ /* 0x000fe2000f8e18ff */
[----:B------:R-:W-:Y:S02]  /*2cb0*/  PRMT R4, RZ, 0x654, R4 ;  /* 0x00000654ff047816 */ /* 0x000fe40000000004 */
[----:B-1----:R-:W-:Y:S01]  /*2cc0*/  SHF.L.U32 R5, R12, 0x1f, RZ ;  /* 0x0000001f0c057819 */ /* 0x002fe200000006ff */
[----:B------:R-:W-:Y:S01]  /*2cd0*/  UIADD3 UR7, UPT, UPT, UR4, 0xa0, URZ ;  /* 0x000000a004077890 */ /* 0x000fe2000fffe0ff */
[----:B------:R1:W-:Y:S05]  /*2ce0*/  SYNCS.ARRIVE.TRANS64.RED.A1T0 RZ, [R4+URZ], RZ ;  /* 0x000000ff04ff79a7 */ /* 0x0003ea00081004ff */
[----:B------:R-:W-:Y:S01]  /*2cf0*/  IMAD.U32 R7, RZ, RZ, UR7 ;  /* 0x00000007ff077e24 */ /* 0x000fe2000f8e00ff */
[----:B------:R-:W2:Y:S04]  /*2d00*/  SYNCS.PHASECHK.TRANS64.TRYWAIT P0, [UR4+0xb0], R5 ;  /* 0x0000b005ff0075a7 */ /* 0x000ea80008001104 */
[----:B------:R-:W-:Y:S01]  /*2d10*/  PRMT R6, R0, 0x654, R7 ;  /* 0x0000065400067816 */ /* 0x000fe20000000007 */
[----:B-1----:R-:W-:Y:S01]  /*2d20*/  @!P2 IMAD.MOV.U32 R4, RZ, RZ, 0x10 ;  /* 0x00000010ff04a424 */ /* 0x002fe200078e00ff */
[----:B--2---:R-:W-:Y:S06]  /*2d30*/  @!P0 BRA `(.L_x_50) ;  /* 0x0000007400288947 */ /* 0x004fec0003800000 */
.L_x_158:
[----:B------:R-:W-:Y:S01]  /*2d40*/  ULEA UR8, UR5, UR6, 0x4 ;  /* 0x0000000605087291 */ /* 0x000fe2000f8e20ff */
[----:B------:R-:W-:Y:S01]  /*2d50*/  SEL R3, R6, R3, !P2 ;  /* 0x0000000306037207 */ /* 0x000fe20005000000 */
[----:B------:R-:W-:Y:S01]  /*2d60*/  UIADD3 UR9, UPT, UPT, UR4, 0xa0, URZ ;  /* 0x000000a004097890 */ /* 0x000fe2000fffe0ff */
[----:B-1----:R-:W-:Y:S01]  /*2d70*/  LEA R2, R11, UR6, 0x3 ;  /* 0x000000060b027c11 */ /* 0x002fe2000f8e18ff */
[----:B------:R-:W-:Y:S01]  /*2d80*/  UIADD3 UR8, UPT, UPT, UR8, 0x130, URZ ;  /* 0x0000013008087890 */ /* 0x000fe2000fffe0ff */
[----:B------:R-:W-:Y:S01]  /*2d90*/  SHF.L.U32 R5, R10, 0x1f, RZ ;  /* 0x0000001f0a057819 */ /* 0x000fe200000006ff */
[----:B------:R1:W-:Y:S01]  /*2da0*/  @!P2 SYNCS.ARRIVE.TRANS64.RED RZ, [R3+URZ], R4 ;  /* 0x0000000403ffa9a7 */ /* 0x0003e200080004ff */
[----:B------:R-:W-:Y:S01]  /*2db0*/  UIADD3 UR4, UPT, UPT, UR5, 0x1, URZ ;  /* 0x0000000105047890 */ /* 0x000fe2000fffe0ff */
[----:B------:R-:W-:-:S03]  /*2dc0*/  VIADD R8, R8, 0x1 ;  /* 0x0000000108087836 */ /* 0x000fc60000000000 */
[----:B------:R-:W-:Y:S02]  /*2dd0*/  UISETP.NE.AND UP0, UPT, UR4, 0x2, UPT ;  /* 0x000000020400788c */ /* 0x000fe4000bf05270 */
[----:B------:R-:W-:Y:S06]  /*2de0*/  UGETNEXTWORKID.BROADCAST [UR8], [UR9] ;  /* 0x00000000080073ca */ /* 0x000fec0008000100 */
[----:B------:R-:W-:Y:S01]  /*2df0*/  USEL UR7, URZ, 0x1, UP0 ;  /* 0x00000001ff077887 */ /* 0x000fe20008000000 */
[----:B------:R-:W-:Y:S01]  /*2e00*/  ISETP.NE.AND P0, PT, R8, 0x2, PT ;  /* 0x000000020800780c */ /* 0x000fe20003f05270 */
[----:B------:R-:W-:Y:S01]  /*2e10*/  USEL UR5, UR4, URZ, UP0 ;  /* 0x000000ff04057287 */ /* 0x000fe20008000000 */
[----:B------:R-:W2:Y:S03]  /*2e20*/  SYNCS.PHASECHK.TRANS64.TRYWAIT P1, [R2+URZ+0xa0], R5 ;  /* 0x0000a005020075a7 */ /* 0x000ea600080211ff */
[----:B------:R-:W-:Y:S01]  /*2e30*/  LOP3.LUT R12, R12, UR7, RZ, 0x3c, !PT ;  /* 0x000000070c0c7c12 */ /* 0x000fe2000f8e3cff */
[----:B-12---:R-:W-:Y:S07]  /*2e40*/  @!P1 BRA `(.L_x_51) ;  /* 0x0000007000fc9947 */ /* 0x006fee0003800000 */
.L_x_159:
[C---:B------:R-:W-:Y:S01]  /*2e50*/  LEA R4, R11.reuse, UR6, 0x4 ;  /* 0x000000060b047c11 */ /* 0x040fe2000f8e20ff */
[----:B-1----:R-:W-:Y:S01]  /*2e60*/  VIADD R2, R2, 0xb0 ;  /* 0x000000b002027836 */ /* 0x002fe20000000000 */
[----:B------:R-:W-:Y:S01]  /*2e70*/  SEL R8, R8, RZ, P0 ;  /* 0x000000ff08087207 */ /* 0x000fe20000000000 */
[----:B------:R-:W-:-:S03]  /*2e80*/  VIADD R11, R11, 0x1 ;  /* 0x000000010b0b7836 */ /* 0x000fc60000000000 */
[----:B------:R-:W1:Y:S01]  /*2e90*/  LDS.128 R4, [R4+0x130] ;  /* 0x0001300004047984 */ /* 0x000e620000000c00 */
[----:B------:R-:W-:Y:S02]  /*2ea0*/  PRMT R2, RZ, 0x654, R2 ;  /* 0x00000654ff027816 */ /* 0x000fe40000000002 */
[C---:B------:R-:W-:Y:S01]  /*2eb0*/  ISETP.NE.AND P1, PT, R11.reuse, 0x2, PT ;  /* 0x000000020b00780c */ /* 0x040fe20003f25270 */
[----:B------:R-:W-:Y:S01]  /*2ec0*/  @!PT LDS RZ, [RZ] ;  /* 0x00000000fffff984 */ /* 0x000fe20000000800 */
[----:B------:R-:W-:Y:S01]  /*2ed0*/  @!PT LDS RZ, [RZ] ;  /* 0x00000000fffff984 */ /* 0x000fe20000000800 */
[----:B------:R-:W-:Y:S01]  /*2ee0*/  @!PT LDS RZ, [RZ] ;  /* 0x00000000fffff984 */ /* 0x000fe20000000800 */
[----:B------:R-:W-:Y:S01]  /*2ef0*/  @!PT LDS RZ, [RZ] ;  /* 0x00000000fffff984 */ /* 0x000fe20000000800 */
[----:B------:R2:W-:Y:S06]  /*2f00*/  MEMBAR.ALL.CTA ;  /* 0x0000000000007992 */ /* 0x0005ec0000008000 */
[----:B--2---:R-:W2:Y:S01]  /*2f10*/  FENCE.VIEW.ASYNC.S ;  /* 0x00000000000073c6 */ /* 0x004ea20000000000 */
[----:B------:R-:W-:Y:S01]  /*2f20*/  SEL R11, R11, RZ, P1 ;  /* 0x000000ff0b0b7207 */ /* 0x000fe20000800000 */
[----:B--2---:R2:W-:Y:S01]  /*2f30*/  SYNCS.ARRIVE.TRANS64.RED.A1T0 RZ, [R2+URZ], RZ ;  /* 0x000000ff02ff79a7 */ /* 0x0045e200081004ff */
[----:B-1----:R-:W-:-:S02]  /*2f40*/  LOP3.LUT P3, RZ, R6, 0x1, RZ, 0xc0, !PT ;  /* 0x0000000106ff7812 */ /* 0x002fc4000786c0ff */
[----:B------:R-:W-:-:S04]  /*2f50*/  SEL R5, RZ, 0x1, P1 ;  /* 0x00000001ff057807 */ /* 0x000fc80000800000 */
[----:B------:R-:W-:Y:S02]  /*2f60*/  LOP3.LUT R10, R10, R5, RZ, 0x3c, !PT ;  /* 0x000000050a0a7212 */ /* 0x000fe400078e3cff */
[----:B--2---:R-:W-:-:S04]  /*2f70*/  SEL R2, RZ, 0x1, P0 ;  /* 0x00000001ff027807 */ /* 0x004fc80000000000 */
[----:B------:R-:W-:Y:S01]  /*2f80*/  LOP3.LUT R9, R9, R2, RZ, 0x3c, !PT ;  /* 0x0000000209097212 */ /* 0x000fe200078e3cff */
[----:B------:R-:W-:Y:S06]  /*2f90*/  @P3 BRA `(.L_x_52) ;  /* 0xfffffffc002c3947 */ /* 0x000fec000383ffff */
[----:B------:R-:W-:Y:S01]  /*2fa0*/  ULEA UR4, UR5, UR6, 0x3 ;  /* 0x0000000605047291 */ /* 0x000fe2000f8e18ff */
[----:B------:R-:W-:-:S08]  /*2fb0*/  SHF.L.U32 R3, R12, 0x1f, RZ ;  /* 0x0000001f0c037819 */ /* 0x000fd000000006ff */
[----:B------:R-:W1:Y:S02]  /*2fc0*/  SYNCS.PHASECHK.TRANS64 P0, [UR4+0xb0], R3 ;  /* 0x0000b003ff0075a7 */ /* 0x000e640008001004 */
[----:B-1----:R-:W-:Y:S05]  /*2fd0*/  @P0 BRA `(.L_x_53) ;  /* 0x0000000000080947 */ /* 0x002fea0003800000 */
[----:B------:R-:W1:Y:S02]  /*2fe0*/  SYNCS.PHASECHK.TRANS64.TRYWAIT P0, [UR4+0xb0], R3 ;  /* 0x0000b003ff0075a7 */ /* 0x000e640008001104 */
[----:B-1----:R-:W-:Y:S05]  /*2ff0*/  @!P0 BRA `(.L_x_54) ;  /* 0x0000007000a48947 */ /* 0x002fea0003800000 */
.L_x_53:
[----:B------:R-:W-:-:S04]  /*3000*/  UIADD3 UR7, UPT, UPT, UR5, 0x1, URZ ;  /* 0x0000000105077890 */ /* 0x000fc8000fffe0ff */
[----:B------:R-:W-:-:S04]  /*3010*/  UISETP.NE.AND UP0, UPT, UR7, 0x2, UPT ;  /* 0x000000020700788c */ /* 0x000fc8000bf05270 */
[----:B------:R-:W-:Y:S02]  /*3020*/  USEL UR8, URZ, 0x1, UP0 ;  /* 0x00000001ff087887 */ /* 0x000fe40008000000 */
[----:B------:R-:W-:-:S04]  /*3030*/  USEL UR7, UR7, URZ, UP0 ;  /* 0x000000ff07077287 */ /* 0x000fc80008000000 */
[----:B------:R-:W-:Y:S01]  /*3040*/  ULEA UR7, UR7, UR6, 0x3 ;  /* 0x0000000607077291 */ /* 0x000fe2000f8e18ff */
[----:B-1----:R-:W-:-:S04]  /*3050*/  LOP3.LUT R3, R12, UR8, RZ, 0x3c, !PT ;  /* 0x000000080c037c12 */ /* 0x002fc8000f8e3cff */
[----:B------:R-:W-:-:S04]  /*3060*/  SHF.L.U32 R0, R3, 0x1f, RZ ;  /* 0x0000001f03007819 */ /* 0x000fc800000006ff */
[----:B------:R-:W1:Y:S02]  /*3070*/  SYNCS.PHASECHK.TRANS64 P0, [UR7+0xb0], R0 ;  /* 0x0000b000ff0075a7 */ /* 0x000e640008001007 */
[----:B-1----:R-:W-:Y:S05]  /*3080*/  @P0 EXIT ;  /* 0x000000000000094d */ /* 0x002fea0003800000 */
[----:B------:R-:W-:Y:S02]  /*3090*/  SHF.L.U32 R3, R3, 0x1f, RZ ;  /* 0x0000001f03037819 */ /* 0x000fe400000006ff */
[----:B------:R-:W-:-:S07]  /*30a0*/  MOV R0, UR7 ;  /* 0x0000000700007c02 */ /* 0x000fce0008000f00 */
.L_x_55:
[----:B-1----:R1:W2:Y:S02]  /*30b0*/  SYNCS.PHASECHK.TRANS64.TRYWAIT P0, [R0+URZ+0xb0], R3 ;  /* 0x0000b003000075a7 */ /* 0x0022a400080011ff */
[----:B--2---:R-:W-:Y:S05]  /*30c0*/  @!P0 NANOSLEEP.SYNCS 0x989680 ;  /* 0x009896800000895d */ /* 0x004fea0003900000 */
[----:B------:R-:W2:Y:S02]  /*30d0*/  @!P0 SYNCS.PHASECHK.TRANS64 P0, [R0+URZ+0xb0], R3 ;  /* 0x0000b003000085a7 */ /* 0x000ea400080010ff */
[----:B--2---:R-:W-:Y:S05]  /*30e0*/  @P0 EXIT ;  /* 0x000000000000094d */ /* 0x004fea0003800000 */
[----:B------:R-:W-:Y:S05]  /*30f0*/  BRA `(.L_x_55) ;  /* 0xfffffffc00ec7947 */ /* 0x000fea000383ffff */
.L_x_48:
[----:B------:R-:W-:Y:S05]  /*3100*/  BRA.U UP4, `(.L_x_56) ;  /* 0x0000001104a07547 */ /* 0x000fea000b800000 */
[----:B------:R-:W-:Y:S01]  /*3110*/  UMOV UR4, 0x40 ;  /* 0x0000004000047882 */ /* 0x000fe20000000000 */
[----:B------:R-:W-:Y:S01]  /*3120*/  NOP ;  /* 0x0000000000007918 */ /* 0x000fe20000000000 */
[----:B------:R-:W-:Y:S01]  /*3130*/  ULEA UR5, UR58, UR4, 0x18 ;  /* 0x000000043a057291 */ /* 0x000fe2000f8ec0ff */
[----:B------:R-:W-:Y:S02]  /*3140*/  UMOV UR6, 0x400 ;  /* 0x0000040000067882 */ /* 0x000fe40000000000 */
[----:B------:R-:W-:-:S06]  /*3150*/  ULEA UR6, UR58, UR6, 0x18 ;  /* 0x000000063a067291 */ /* 0x000fcc000f8ec0ff */
[----:B------:R-:W1:Y:S02]  /*3160*/  LDS.U8 R0, [UR5+0x1c] ;  /* 0x00001c05ff007984 */ /* 0x000e640008000000 */
[----:B-1----:R-:W-:-:S13]  /*3170*/  ISETP.NE.AND P0, PT, R0, RZ, PT ;  /* 0x000000ff0000720c */ /* 0x002fda0003f05270 */
[----:B------:R-:W-:Y:S05]  /*3180*/  @P0 BRA `(.L_x_57) ;  /* 0x0000000400080947 */ /* 0x000fea0003800000 */
[----:B------:R-:W-:Y:S02]  /*3190*/  UISETP.NE.U32.AND UP1, UPT, UR33, 0x1, UPT ;  /* 0x000000012100788c */ /* 0x000fe4000bf25070 */
[----:B------:R-:W-:-:S07]  /*31a0*/  UIADD3 UR7, UPT, UPT, UR5, 0x8, URZ ;  /* 0x0000000805077890 */ /* 0x000fce000fffe0ff */
[----:B------:R-:W-:Y:S05]  /*31b0*/  BRA.U !UP1, `(.L_x_58) ;  /* 0x00000001099c7547 */ /* 0x000fea000b800000 */
[----:B------:R-:W-:Y:S01]  /*31c0*/  ELECT P0, URZ, PT ;  /* 0x0000000000ff782f */ /* 0x000fe20003800000 */
[----:B------:R-:W-:-:S12]  /*31d0*/  BSSY B0, `(.L_x_58) ;  /* 0x0000025000007945 */ /* 0x000fd80003800000 */
[----:B------:R-:W-:Y:S05]  /*31e0*/  @!P0 BRA `(.L_x_59) ;  /* 0x00000000008c8947 */ /* 0x000fea0003800000 */
[----:B------:R-:W-:-:S05]  /*31f0*/  UMOV UR4, 0x10 ;  /* 0x0000001000047882 */ /* 0x000fca0000000000 */
[----:B------:R-:W-:Y:S04]  /*3200*/  DEPBAR.LE SB1, 0x36 ;  /* 0x00009d800000791a */ /* 0x000fe80000000000 */
[----:B------:R-:W1:Y:S02]  /*3210*/  UTCATOMSWS.2CTA.FIND_AND_SET.ALIGN UP0, UR4, UR4 ;  /* 0x00000004000475e3 */ /* 0x000e640008200800 */
[----:B-1----:R-:W-:Y:S01]  /*3220*/  MOV R11, UR4 ;  /* 0x00000004000b7c02 */ /* 0x002fe20008000f00 */
[----:B------:R-:W-:Y:S06]  /*3230*/  BRA.U UP0, `(.L_x_60) ;  /* 0x0000000100187547 */ /* 0x000fec000b800000 */
.L_x_61:
[----:B------:R-:W-:Y:S05]  /*3240*/  NANOSLEEP 0x64 ;  /* 0x000000640000795d */ /* 0x000fea0003800000 */
[----:B------:R-:W-:-:S05]  /*3250*/  UMOV UR4, 0x10 ;  /* 0x0000001000047882 */ /* 0x000fca0000000000 */
[----:B------:R-:W-:Y:S04]  /*3260*/  DEPBAR.LE SB1, 0x36 ;  /* 0x00009d800000791a */ /* 0x000fe80000000000 */
[----:B------:R-:W1:Y:S02]  /*3270*/  UTCATOMSWS.2CTA.FIND_AND_SET.ALIGN UP0, UR4, UR4 ;  /* 0x00000004000475e3 */ /* 0x000e640008200800 */
[----:B-1----:R-:W-:Y:S01]  /*3280*/  MOV R11, UR4 ;  /* 0x00000004000b7c02 */ /* 0x002fe20008000f00 */
[----:B------:R-:W-:Y:S05]  /*3290*/  BRA.U !UP0, `(.L_x_61) ;  /* 0xfffffffd08e87547 */ /* 0x000fea000b83ffff */
.L_x_60:
[----:B------:R-:W1:Y:S01]  /*32a0*/  LDS R7, [UR5+0x10] ;  /* 0x00001005ff077984 */ /* 0x000e620008000800 */
[----:B------:R-:W-:Y:S01]  /*32b0*/  IMAD.U32 R5, RZ, RZ, UR6 ;  /* 0x00000006ff057e24 */ /* 0x000fe2000f8e00ff */
[----:B------:R-:W-:-:S03]  /*32c0*/  MOV R4, UR34 ;  /* 0x0000002200047c02 */ /* 0x000fc60008000f00 */
[----:B------:R-:W-:Y:S01]  /*32d0*/  VIADD R5, R5, 0x150 ;  /* 0x0000015005057836 */ /* 0x000fe20000000000 */
[----:B-1----:R-:W-:-:S04]  /*32e0*/  SHF.L.U32 R7, R7, 0x1f, RZ ;  /* 0x0000001f07077819 */ /* 0x002fc800000006ff */
[----:B------:R-:W1:Y:S02]  /*32f0*/  SYNCS.PHASECHK.TRANS64.TRYWAIT P0, [UR5+0x8], R7 ;  /* 0x00000807ff0075a7 */ /* 0x000e640008001105 */
[----:B-1----:R-:W-:Y:S05]  /*3300*/  @P0 BRA `(.L_x_62) ;  /* 0x0000000000080947 */ /* 0x002fea0003800000 */
[----:B------:R-:W1:Y:S02]  /*3310*/  SYNCS.PHASECHK.TRANS64.TRYWAIT P0, [UR5+0x8], R7 ;  /* 0x00000807ff0075a7 */ /* 0x000e640008001105 */
[----:B-1----:R-:W-:Y:S05]  /*3320*/  @!P0 BRA `(.L_x_63) ;  /* 0x0000006c00f08947 */ /* 0x002fea0003800000 */
.L_x_62:
[----:B-1----:R-:W-:Y:S01]  /*3330*/  HFMA2 R0, -RZ, RZ, 0, 5.9604644775390625e-08 ;  /* 0x00000001ff007431 */ /* 0x002fe200000001ff */
[----:B------:R-:W-:Y:S01]  /*3340*/  UPRMT UR4, UR34, 0x654, UR7 ;  /* 0x0000065422047896 */ /* 0x000fe20008000007 */
[----:B------:R-:W-:Y:S01]  /*3350*/  IMAD.MOV.U32 R8, RZ, RZ, 0xffff ;  /* 0x0000ffffff087424 */ /* 0x000fe200078e00ff */
[----:B------:R-:W-:Y:S01]  /*3360*/  PRMT R4, R4, 0x654, R5 ;  /* 0x0000065404047816 */ /* 0x000fe20000000005 */
[----:B------:R-:W-:Y:S02]  /*3370*/  IMAD.MOV.U32 R6, RZ, RZ, 0x4 ;  /* 0x00000004ff067424 */ /* 0x000fe400078e00ff */
[----:B------:R-:W-:Y:S01]  /*3380*/  IMAD.SHL.U32 R9, R11, 0x20, RZ ;  /* 0x000000200b097824 */ /* 0x000fe200078e00ff */
[----:B------:R-:W-:Y:S02]  /*3390*/  MOV R5, UR4 ;  /* 0x0000000400057c02 */ /* 0x000fe40008000f00 */
[-C--:B------:R-:W-:Y:S01]  /*33a0*/  SHF.L.U32 R8, R8, R11.reuse, RZ ;  /* 0x0000000b08087219 */ /* 0x080fe200000006ff */
[----:B------:R1:W-:Y:S01]  /*33b0*/  SYNCS.ARRIVE.TRANS64.RED RZ, [UR4], R6 ;  /* 0x00000006ffff79a7 */ /* 0x0003e20008000404 */
[----:B------:R-:W-:Y:S01]  /*33c0*/  SHF.L.U32 R7, R0, R11, RZ ;  /* 0x0000000b00077219 */ /* 0x000fe200000006ff */
[----:B------:R1:W-:Y:S04]  /*33d0*/  STS [UR6+0x150], R9 ;  /* 0x00015009ff007988 */ /* 0x0003e80008000806 */
[----:B------:R1:W-:Y:S04]  /*33e0*/  STAS [R4.64], R11 ;  /* 0x0000000b04007dbd */ /* 0x0003e8000c0008ff */
[----:B------:R1:W-:Y:S04]  /*33f0*/  ATOMS.OR RZ, [UR5+0x14], R8 ;  /* 0x00001408ffff798c */ /* 0x0003e8000b000005 */
[----:B------:R1:W-:Y:S04]  /*3400*/  ATOMS.OR RZ, [UR5+0x18], R7 ;  /* 0x00001807ffff798c */ /* 0x0003e8000b000005 */
[----:B------:R1:W-:Y:S02]  /*3410*/  ATOMS.XOR RZ, [UR5+0x10], R0 ;  /* 0x00001000ffff798c */ /* 0x0003e4000b800005 */
.L_x_59:
[----:B------:R-:W-:Y:S05]  /*3420*/  BSYNC B0 ;  /* 0x0000000000007941 */ /* 0x000fea0003800000 */
.L_x_58:
[----:B------:R-:W-:Y:S05]  /*3430*/  BRA.U UP1, `(.L_x_64) ;  /* 0x00000001016c7547 */ /* 0x000fea000b800000 */
[----:B------:R-:W-:-:S03]  /*3440*/  UMOV UR4, 0xffffffff ;  /* 0xffffffff00047882 */ /* 0x000fc60000000000 */
[----:B------:R-:W-:Y:S05]  /*3450*/  BRA.DIV UR4, `(.L_x_65) ;  /* 0x0000006e04bc7947 */ /* 0x000fea000b800000 */
[----:B------:R-:W-:-:S13]  /*3460*/  ELECT P6, URZ, PT ;  /* 0x0000000000ff782f */ /* 0x000fda00038c0000 */
.L_x_163:
[----:B------:R-:W-:Y:S05]  /*3470*/  @!P6 BRA `(.L_x_64) ;  /* 0x00000000005ce947 */ /* 0x000fea0003800000 */
[----:B-1----:R-:W1:Y:S02]  /*3480*/  LDS R5, [UR5+0x10] ;  /* 0x00001005ff057984 */ /* 0x002e640008000800 */
[----:B-1----:R-:W-:-:S04]  /*3490*/  SHF.L.U32 R5, R5, 0x1f, RZ ;  /* 0x0000001f05057819 */ /* 0x002fc800000006ff */
[----:B------:R-:W1:Y:S02]  /*34a0*/  SYNCS.PHASECHK.TRANS64.TRYWAIT P0, [UR5+0x8], R5 ;  /* 0x00000805ff0075a7 */ /* 0x000e640008001105 */
[----:B-1----:R-:W-:Y:S05]  /*34b0*/  @P0 BRA `(.L_x_66) ;  /* 0x0000000000080947 */ /* 0x002fea0003800000 */
[----:B------:R-:W1:Y:S02]  /*34c0*/  SYNCS.PHASECHK.TRANS64.TRYWAIT P0, [UR5+0x8], R5 ;  /* 0x00000805ff0075a7 */ /* 0x000e640008001105 */
[----:B-1----:R-:W-:Y:S05]  /*34d0*/  @!P0 BRA `(.L_x_67) ;  /* 0x0000006c00bc8947 */ /* 0x002fea0003800000 */
.L_x_66:
[----:B------:R-:W2:Y:S01]  /*34e0*/  LDS R7, [UR6+0x150] ;  /* 0x00015006ff077984 */ /* 0x000ea20008000800 */
[----:B-1----:R-:W-:Y:S02]  /*34f0*/  HFMA2 R0, -RZ, RZ, 0, 5.9604644775390625e-08 ;  /* 0x00000001ff007431 */ /* 0x002fe400000001ff */
[----:B------:R-:W-:Y:S01]  /*3500*/  IMAD.MOV.U32 R4, RZ, RZ, 0xffff ;  /* 0x0000ffffff047424 */ /* 0x000fe200078e00ff */
[----:B------:R-:W-:Y:S01]  /*3510*/  UPRMT UR4, UR34, 0x654, UR7 ;  /* 0x0000065422047896 */ /* 0x000fe20008000007 */
[----:B--2---:R-:W-:-:S03]  /*3520*/  IMAD.SHL.U32 R5, R7, 0x20, RZ ;  /* 0x0000002007057824 */ /* 0x004fc600078e00ff */
[-C--:B------:R-:W-:Y:S02]  /*3530*/  SHF.L.U32 R4, R4, R7.reuse, RZ ;  /* 0x0000000704047219 */ /* 0x080fe400000006ff */
[----:B------:R-:W-:Y:S01]  /*3540*/  SHF.L.U32 R7, R0, R7, RZ ;  /* 0x0000000700077219 */ /* 0x000fe200000006ff */
[----:B------:R2:W-:Y:S04]  /*3550*/  STS [UR6+0x150], R5 ;  /* 0x00015005ff007988 */ /* 0x0005e80008000806 */
[----:B------:R2:W-:Y:S04]  /*3560*/  ATOMS.OR RZ, [UR5+0x14], R4 ;  /* 0x00001404ffff798c */ /* 0x0005e8000b000005 */
[----:B------:R2:W-:Y:S01]  /*3570*/  ATOMS.OR RZ, [UR5+0x18], R7 ;  /* 0x00001807ffff798c */ /* 0x0005e2000b000005 */
[----:B------:R-:W-:Y:S03]  /*3580*/  SYNCS.ARRIVE.TRANS64.RED.A1T0 RZ, [UR4], RZ ;  /* 0x000000ffffff79a7 */ /* 0x000fe60008100404 */
[----:B------:R2:W-:Y:S01]  /*3590*/  ATOMS.XOR RZ, [UR5+0x10], R0 ;  /* 0x00001000ffff798c */ /* 0x0005e2000b800005 */
[----:B------:R-:W-:Y:S05]  /*35a0*/  BRA `(.L_x_64) ;  /* 0x0000000000107947 */ /* 0x000fea0003800000 */
.L_x_57:
[----:B------:R-:W-:Y:S02]  /*35b0*/  MOV R0, 0xffffffff ;  /* 0xffffffff00007802 */ /* 0x000fe40000000f00 */
[----:B------:R-:W-:-:S03]  /*35c0*/  MOV R4, 0x35f0 ;  /* 0x000035f000047802 */ /* 0x000fc60000000f00 */
[----:B------:R1:W-:Y:S04]  /*35d0*/  STS [UR6+0x150], R0 ;  /* 0x00015000ff007988 */ /* 0x0003e80008000806 */
[----:B-1---5:R-:W-:Y:S05]  /*35e0*/  CALL.REL.NOINC `($__internal_1_$__cuda_sm10x_tcgen05_guardrail_trap_phase_invalid_during_alloc) ;  /* 0x00000074008c7944 */ /* 0x022fea0003c00000 */
.L_x_64:
[----:B------:R-:W-:Y:S05]  /*35f0*/  WARPSYNC.ALL ;  /* 0x0000000000007948 */ /* 0x000fea0003800000 */
[----:B------:R-:W3:Y:S01]  /*3600*/  S2UR UR4, SR_CgaCtaId ;  /* 0x00000000000479c3 */ /* 0x000ee20000008800 */
[----:B------:R-:W-:Y:S01]  /*3610*/  UMOV UR17, 0x400 ;  /* 0x0000040000117882 */ /* 0x000fe20000000000 */
[----:B------:R-:W-:-:S06]  /*3620*/  NOP ;  /* 0x0000000000007918 */ /* 0x000fcc0000000000 */
[----:B------:R-:W-:Y:S06]  /*3630*/  BAR.ARV 0x6, 0xa0 ;  /* 0x0182800000007b1d */ /* 0x000fec0000002000 */
[----:B------:R-:W4:Y:S01]  /*3640*/  LDCU UR6, c[0x0][0x38c] ;  /* 0x00007180ff0677ac */ /* 0x000f220008000800 */
[----:B------:R-:W-:Y:S01]  /*3650*/  LOP3.LUT R3, R3, 0xffff, RZ, 0xc0, !PT ;  /* 0x0000ffff03037812 */ /* 0x000fe200078ec0ff */
[----:B-1----:R-:W-:Y:S01]  /*3660*/  IMAD.MOV.U32 R9, RZ, RZ, 0x1 ;  /* 0x00000001ff097424 */ /* 0x002fe200078e00ff */
[----:B------:R-:W-:Y:S01]  /*3670*/  LOP3.LUT R2, R2, 0xffff, RZ, 0xc0, !PT ;  /* 0x0000ffff02027812 */ /* 0x000fe200078ec0ff */
[----:B------:R-:W-:Y:S01]  /*3680*/  IMAD.MOV.U32 R8, RZ, RZ, RZ ;  /* 0x000000ffff087224 */ /* 0x000fe200078e00ff */
[----:B------:R-:W-:Y:S01]  /*3690*/  R2UR UR20, R3 ;  /* 0x00000000031472ca */ /* 0x000fe200000e0000 */
[----:B------:R-:W-:Y:S01]  /*36a0*/  UMOV UR24, URZ ;  /* 0x000000ff00187c82 */ /* 0x000fe20008000000 */
[----:B------:R-:W-:-:S02]  /*36b0*/  R2UR UR30, R2 ;  /* 0x00000000021e72ca */ /* 0x000fc400000e0000 */
[----:B------:R-:W-:Y:S01]  /*36c0*/  CS2R R2, SRZ ;  /* 0x0000000000027805 */ /* 0x000fe2000001ff00 */
[----:B------:R-:W-:Y:S01]  /*36d0*/  UMOV UR15, URZ ;  /* 0x000000ff000f7c82 */ /* 0x000fe20008000000 */
[----:B---3--:R-:W-:Y:S01]  /*36e0*/  ULEA UR17, UR4, UR17, 0x18 ;  /* 0x0000001104117291 */ /* 0x008fe2000f8ec0ff */
[----:B------:R-:W-:Y:S01]  /*36f0*/  UMOV UR14, URZ ;  /* 0x000000ff000e7c82 */ /* 0x000fe20008000000 */
[----:B------:R-:W-:Y:S02]  /*3700*/  UISETP.NE.AND UP3, UPT, UR33, URZ, UPT ;  /* 0x000000ff2100728c */ /* 0x000fe4000bf65270 */
[----:B------:R-:W-:Y:S02]  /*3710*/  UIADD3 UR5, UPT, UPT, UR17, 0x6300, URZ ;  /* 0x0000630011057890 */ /* 0x000fe4000fffe0ff */
[----:B------:R-:W-:-:S03]  /*3720*/  UIADD3 UR4, UPT, UPT, UR17, 0xb300, URZ ;  /* 0x0000b30011047890 */ /* 0x000fc6000fffe0ff */
[----:B--2---:R-:W1:Y:S01]  /*3730*/  LDS R0, [UR17+0x150] ;  /* 0x00015011ff007984 */ /* 0x004e620008000800 */
[----:B----4-:R-:W-:Y:S02]  /*3740*/  UIADD3 UR6, UPT, UPT, UR6, 0x3f, URZ ;  /* 0x0000003f06067890 */ /* 0x010fe4000fffe0ff */
[----:B------:R-:W-:Y:S02]  /*3750*/  USHF.R.U32.HI UR5, URZ, 0x4, UR5 ;  /* 0x00000004ff057899 */ /* 0x000fe40008011605 */
[----:B------:R-:W-:Y:S02]  /*3760*/  USHF.R.S32.HI UR25, URZ, 0x1f, UR6 ;  /* 0x0000001fff197899 */ /* 0x000fe40008011406 */
[----:B------:R-:W-:Y:S02]  /*3770*/  USHF.R.U32.HI UR4, URZ, 0x4, UR4 ;  /* 0x00000004ff047899 */ /* 0x000fe40008011604 */
[----:B------:R-:W-:Y:S02]  /*3780*/  ULEA.HI UR25, UR25, UR6, URZ, 0x6 ;  /* 0x0000000619197291 */ /* 0x000fe4000f8f30ff */
[----:B------:R-:W-:-:S02]  /*3790*/  ULOP3.LUT UR5, UR5, 0x3fff, URZ, 0xc0, !UPT ;  /* 0x00003fff05057892 */ /* 0x000fc4000f8ec0ff */
[----:B------:R-:W-:Y:S02]  /*37a0*/  USHF.R.S32.HI UR25, URZ, 0x6, UR25 ;  /* 0x00000006ff197899 */ /* 0x000fe40008011419 */
[----:B------:R-:W-:Y:S02]  /*37b0*/  ULOP3.LUT UR22, UR4, 0x3fff, URZ, 0xc0, !UPT ;  /* 0x00003fff04167892 */ /* 0x000fe4000f8ec0ff */
[----:B------:R-:W-:Y:S02]  /*37c0*/  UISETP.LT.AND UP0, UPT, UR25, 0x1, UPT ;  /* 0x000000011900788c */ /* 0x000fe4000bf01270 */
[----:B------:R-:W-:Y:S02]  /*37d0*/  ULOP3.LUT UR21, UR5, 0x10000, URZ, 0xfc, !UPT ;  /* 0x0001000005157892 */ /* 0x000fe4000f8efcff */
[----:B------:R-:W-:Y:S02]  /*37e0*/  ULOP3.LUT UR22, UR22, 0x10000, URZ, 0xfc, !UPT ;  /* 0x0001000016167892 */ /* 0x000fe4000f8efcff */
[----:B------:R-:W-:Y:S01]  /*37f0*/  USEL UR31, UR25, 0x1, !UP0 ;  /* 0x00000001191f7887 */ /* 0x000fe2000c000000 */
[----:B------:R-:W-:Y:S01]  /*3800*/  UMOV UR28, 0x0 ;  /* 0x00000000001c7882 */ /* 0x000fe20000000000 */
[----:B------:R-:W-:Y:S01]  /*3810*/  UMOV UR29, 0x8400490 ;  /* 0x08400490001d7882 */ /* 0x000fe20000000000 */
[----:B------:R-:W-:Y:S01]  /*3820*/  UMOV UR26, 0x0 ;  /* 0x00000000001a7882 */ /* 0x000fe20000000000 */
[----:B------:R-:W-:Y:S01]  /*3830*/  UMOV UR27, 0x8400490 ;  /* 0x08400490001b7882 */ /* 0x000fe20000000000 */
[----:B-1----:R-:W-:-:S15]  /*3840*/  R2UR UR32, R0 ;  /* 0x00000000002072ca */ /* 0x002fde00000e0000 */
.L_x_75:
[C---:B------:R-:W-:Y:S02]  /*3850*/  LEA R0, R8.reuse, UR17, 0x3 ;  /* 0x0000001108007c11 */ /* 0x040fe4000f8e18ff */
[----:B------:R-:W-:Y:S02]  /*3860*/  SHF.L.U32 R5, R3, 0x1f, RZ ;  /* 0x0000001f03057819 */ /* 0x000fe400000006ff */
[----:B------:R-:W-:Y:S02]  /*3870*/  LEA R4, R8, UR17, 0x4 ;  /* 0x0000001108047c11 */ /* 0x000fe4000f8e20ff */
[----:B------:R-:W1:Y:S02]  /*3880*/  SYNCS.PHASECHK.TRANS64.TRYWAIT P0, [R0+URZ+0xa0], R5 ;  /* 0x0000a005000075a7 */ /* 0x000e6400080011ff */
[----:B-1-3--:R-:W-:Y:S05]  /*3890*/  @!P0 BRA `(.L_x_68) ;  /* 0x0000006800e48947 */ /* 0x00afea0003800000 */
.L_x_164:
[----:B-1----:R-:W1:Y:S01]  /*38a0*/  LDS.128 R4, [R4+0x130] ;  /* 0x0001300004047984 */ /* 0x002e620000000c00 */
[----:B------:R-:W-:Y:S02]  /*38b0*/  VIADD R0, R0, 0xb0 ;  /* 0x000000b000007836 */ /* 0x000fe40000000000 */
[----:B------:R-:W-:Y:S01]  /*38c0*/  VIADD R8, R8, 0x1 ;  /* 0x0000000108087836 */ /* 0x000fe20000000000 */
[----:B------:R-:W-:Y:S01]  /*38d0*/  @!PT LDS RZ, [RZ] ;  /* 0x00000000fffff984 */ /* 0x000fe20000000800 */
[----:B------:R-:W-:Y:S01]  /*38e0*/  @!PT LDS RZ, [RZ] ;  /* 0x00000000fffff984 */ /* 0x000fe20000000800 */
[----:B------:R-:W-:Y:S01]  /*38f0*/  @!PT LDS RZ, [RZ] ;  /* 0x00000000fffff984 */ /* 0x000fe20000000800 */
[----:B------:R-:W-:Y:S01]  /*3900*/  @!PT LDS RZ, [RZ] ;  /* 0x00000000fffff984 */ /* 0x000fe20000000800 */
[----:B------:R2:W-:Y:S06]  /*3910*/  MEMBAR.ALL.CTA ;  /* 0x0000000000007992 */ /* 0x0005ec0000008000 */
[----:B--2---:R-:W2:Y:S01]  /*3920*/  FENCE.VIEW.ASYNC.S ;  /* 0x00000000000073c6 */ /* 0x004ea20000000000 */
[----:B------:R-:W-:-:S04]  /*3930*/  PRMT R0, RZ, 0x654, R0 ;  /* 0x00000654ff007816 */ /* 0x000fc80000000000 */
[----:B--2---:R2:W-:Y:S01]  /*3940*/  SYNCS.ARRIVE.TRANS64.RED.A1T0 RZ, [R0+URZ], RZ ;  /* 0x000000ff00ff79a7 */ /* 0x0045e200081004ff */
[----:B-1----:R-:W-:Y:S01]  /*3950*/  LOP3.LUT P1, RZ, R6, 0x1, RZ, 0xc0, !PT ;  /* 0x0000000106ff7812 */ /* 0x002fe2000782c0ff */
[----:B--2---:R-:W-:-:S12]  /*3960*/  BRA.U UP3, `(.L_x_69) ;  /* 0x0000000103e07547 */ /* 0x004fd8000b800000 */
[----:B------:R-:W1:Y:S01]  /*3970*/  LDCU UR4, c[0x0][0x38c] ;  /* 0x00007180ff0477ac */ /* 0x000e620008000800 */
[----:B------:R-:W-:Y:S02]  /*3980*/  PLOP3.LUT P2, PT, PT, PT, PT, 0x80, 0x8 ;  /* 0x000000000008781c */ /* 0x000fe40003f4f070 */
[----:B------:R-:W-:Y:S01]  /*3990*/  SHF.L.U32 R5, R9, 0x1f, RZ ;  /* 0x0000001f09057819 */ /* 0x000fe200000006ff */
[----:B------:R-:W-:Y:S02]  /*39a0*/  ULEA UR23, UR24, UR17, 0x3 ;  /* 0x0000001118177291 */ /* 0x000fe4000f8e18ff */
[----:B------:R-:W-:Y:S02]  /*39b0*/  ULEA UR18, UR24, UR32, 0x7 ;  /* 0x0000002018127291 */ /* 0x000fe4000f8e38ff */
[----:B-1----:R-:W-:-:S06]  /*39c0*/  UISETP.GE.AND UP0, UPT, UR4, 0x1, UPT ;  /* 0x000000010400788c */ /* 0x002fcc000bf06270 */
[----:B------:R-:W-:-:S05]  /*39d0*/  PLOP3.LUT P0, PT, PT, PT, UP0, 0x80, 0x8 ;  /* 0x000000000008781c */ /* 0x000fca0003f0f008 */
[----:B------:R-:W-:-:S08]  /*39e0*/  @UP0 ULEA UR4, UR15, UR17, 0x3 ;  /* 0x000000110f040291 */ /* 0x000fd0000f8e18ff */
[----:B------:R-:W-:-:S04]  /*39f0*/  @P0 SHF.L.U32 R0, R2, 0x1f, RZ ;  /* 0x0000001f02000819 */ /* 0x000fc800000006ff */
[----:B------:R1:W2:Y:S01]  /*3a00*/  @P0 SYNCS.PHASECHK.TRANS64.TRYWAIT P2, [UR4], R0 ;  /* 0x00000000ff0005a7 */ /* 0x0002a20008041104 */
[----:B------:R-:W3:Y:S02]  /*3a10*/  SYNCS.PHASECHK.TRANS64.TRYWAIT P0, [UR23+0xe0], R5 ;  /* 0x0000e005ff0075a7 */ /* 0x000ee40008001117 */
[----:B-123--:R-:W-:Y:S05]  /*3a20*/  @!P0 BRA `(.L_x_70) ;  /* 0x0000006800948947 */ /* 0x00efea0003800000 */
.L_x_166:
[----:B------:R-:W-:Y:S01]  /*3a30*/  UMOV UR19, UR14 ;  /* 0x0000000e00137c82 */ /* 0x000fe20008000000 */
[----:B------:R-:W-:Y:S05]  /*3a40*/  BRA.U !UP0, `(.L_x_71) ;  /* 0x0000000108987547 */ /* 0x000fea000b800000 */
[----:B------:R-:W-:Y:S02]  /*3a50*/  UIADD3 UR19, UPT, UPT, UR31, UR14, URZ ;  /* 0x0000000e1f137290 */ /* 0x000fe4000fffe0ff */
[----:B------:R-:W-:Y:S01]  /*3a60*/  UPLOP3.LUT UP2, UPT, UPT, UPT, UPT, 0x40, 0x4 ;  /* 0x000000000004789c */ /* 0x000fe20003f4e870 */
[----:B------:R-:W-:Y:S01]  /*3a70*/  UMOV UR16, UR25 ;  /* 0x0000001900107c82 */ /* 0x000fe20008000000 */
[----:B------:R-:W-:-:S09]  /*3a80*/  UMOV UR6, UR15 ;  /* 0x0000000f00067c82 */ /* 0x000fd20008000000 */
.L_x_74:
[----:B--2---:R-:W-:Y:S01]  /*3a90*/  ULEA UR5, UR6, UR17, 0x3 ;  /* 0x0000001106057291 */ /* 0x004fe2000f8e18ff */
[----:B---3--:R-:W-:Y:S11]  /*3aa0*/  @P2 BRA `(.L_x_72) ;  /* 0x00000000000c2947 */ /* 0x008ff60003800000 */
[----:B-1----:R-:W-:Y:S04]  /*3ab0*/  SHF.L.U32 R5, R2, 0x1f, RZ ;  /* 0x0000001f02057819 */ /* 0x002fe800000006ff */
[----:B------:R-:W1:Y:S02]  /*3ac0*/  SYNCS.PHASECHK.TRANS64.TRYWAIT P0, [UR5], R5 ;  /* 0x00000005ff0075a7 */ /* 0x000e640008001105 */
[----:B-1----:R-:W-:Y:S05]  /*3ad0*/  @!P0 BRA `(.L_x_73) ;  /* 0x0000006800808947 */ /* 0x002fea0003800000 */
.L_x_72:
[----:B------:R-:W-:Y:S01]  /*3ae0*/  UISETP.NE.AND UP0, UPT, UR16, 0x1, UPT ;  /* 0x000000011000788c */ /* 0x000fe2000bf05270 */
[----:B------:R-:W-:Y:S01]  /*3af0*/  PLOP3.LUT P2, PT, PT, PT, PT, 0x80, 0x8 ;  /* 0x000000000008781c */ /* 0x000fe20003f4f070 */
[----:B------:R-:W-:Y:S02]  /*3b00*/  UIADD3 UR4, UPT, UPT, UR6, 0x1, URZ ;  /* 0x0000000106047890 */ /* 0x000fe4000fffe0ff */
[----:B------:R-:W-:Y:S02]  /*3b10*/  ULEA UR12, UR6, UR22, 0x9 ;  /* 0x00000016060c7291 */ /* 0x000fe4000f8e48ff */
[----:B------:R-:W-:Y:S01]  /*3b20*/  UISETP.NE.AND UP1, UPT, UR4, 0x5, UPT ;  /* 0x000000050400788c */ /* 0x000fe2000bf25270 */
[----:B------:R-:W-:Y:S01]  /*3b30*/  PLOP3.LUT P0, PT, PT, PT, UP0, 0x80, 0x8 ;  /* 0x000000000008781c */ /* 0x000fe20003f0f008 */
[----:B------:R-:W-:Y:S02]  /*3b40*/  UIADD3 UR10, UPT, UPT, UR12, 0x2, URZ ;  /* 0x000000020c0a7890 */ /* 0x000fe4000fffe0ff */
[----:B------:R-:W-:Y:S02]  /*3b50*/  USEL UR7, URZ, 0x1, UP1 ;  /* 0x00000001ff077887 */ /* 0x000fe40008800000 */
[----:B------:R-:W-:Y:S02]  /*3b60*/  USEL UR15, UR4, URZ, UP1 ;  /* 0x000000ff040f7287 */ /* 0x000fe40008800000 */
[----:B------:R-:W-:Y:S02]  /*3b70*/  UIADD3 UR14, UPT, UPT, UR14, 0x1, URZ ;  /* 0x000000010e0e7890 */ /* 0x000fe4000fffe0ff */
[----:B------:R-:W-:Y:S01]  /*3b80*/  @UP0 ULEA UR4, UR15, UR17, 0x3 ;  /* 0x000000110f040291 */ /* 0x000fe2000f8e18ff */
[----:B------:R-:W-:Y:S01]  /*3b90*/  LOP3.LUT R2, R2, UR7, RZ, 0x3c, !PT ;  /* 0x0000000702027c12 */ /* 0x000fe2000f8e3cff */
[----:B------:R-:W-:Y:S01]  /*3ba0*/  UIADD3 UR7, UPT, UPT, UR5, 0x28, URZ ;  /* 0x0000002805077890 */ /* 0x000fe2000fffe0ff */
[----:B------:R-:W-:Y:S02]  /*3bb0*/  UMOV UR13, 0x80004020 ;  /* 0x80004020000d7882 */ /* 0x000fe40000000000 */
[----:B-1----:R-:W-:Y:S01]  /*3bc0*/  @P0 SHF.L.U32 R0, R2, 0x1f, RZ ;  /* 0x0000001f02000819 */ /* 0x002fe200000006ff */
[----:B------:R-:W-:Y:S01]  /*3bd0*/  UMOV UR5, 0x80004020 ;  /* 0x8000402000057882 */ /* 0x000fe20000000000 */
[----:B------:R-:W-:Y:S01]  /*3be0*/  UMOV UR11, 0x80004020 ;  /* 0x80004020000b7882 */ /* 0x000fe20000000000 */
[----:B------:R-:W-:Y:S01]  /*3bf0*/  UMOV UR9, 0x80004020 ;  /* 0x8000402000097882 */ /* 0x000fe20000000000 */
[----:B------:R2:W3:Y:S01]  /*3c00*/  @P0 SYNCS.PHASECHK.TRANS64.TRYWAIT P2, [UR4], R0 ;  /* 0x00000000ff0005a7 */ /* 0x0004e20008041104 */
[----:B------:R-:W-:Y:S02]  /*3c10*/  ULEA UR4, UR6, UR21, 0x8 ;  /* 0x0000001506047291 */ /* 0x000fe4000f8e40ff */
[----:B------:R-:W-:Y:S02]  /*3c20*/  UISETP.NE.AND UP0, UPT, UR14, UR19, UPT ;  /* 0x000000130e00728c */ /* 0x000fe4000bf05270 */
[----:B------:R-:W-:Y:S02]  /*3c30*/  UIADD3 UR8, UPT, UPT, UR4, 0x2, URZ ;  /* 0x0000000204087890 */ /* 0x000fe4000fffe0ff */
[----:B------:R-:W-:Y:S01]  /*3c40*/  UIADD3 UR16, UPT, UPT, UR16, -0x1, URZ ;  /* 0xffffffff10107890 */ /* 0x000fe2000fffe0ff */
[----:B------:R-:W-:Y:S02]  /*3c50*/  UMOV UR6, UR15 ;  /* 0x0000000f00067c82 */ /* 0x000fe40008000000 */
[----:B------:R2:W-:Y:S01]  /*3c60*/  UTCQMMA.2CTA gdesc[UR4], gdesc[UR12], tmem[UR18], tmem[UR28], idesc[UR29], UP2 ;  /* 0x00ff1c0c040075ea */ /* 0x0005e20009200312 */
[----:B------:R-:W-:Y:S03]  /*3c70*/  UPLOP3.LUT UP2, UPT, UPT, UPT, UPT, 0x80, 0x8 ;  /* 0x000000000008789c */ /* 0x000fe60003f4f070 */
[----:B------:R2:W-:Y:S01]  /*3c80*/  UTCQMMA.2CTA gdesc[UR8], gdesc[UR10], tmem[UR18], tmem[UR26], idesc[UR27], UPT ;  /* 0x00ff1a0a080075ea */ /* 0x0005e2000ba00312 */
[----:B------:R2:W-:Y:S01]  /*3c90*/  UTCBAR.2CTA.MULTICAST [UR7], URZ, UR20 ;  /* 0x000000ff070073e9 */ /* 0x0005e20008200814 */
[----:B------:R-:W-:Y:S06]  /*3ca0*/  BRA.U UP0, `(.L_x_74) ;  /* 0xfffffffd00787547 */ /* 0x000fec000b83ffff */
.L_x_71:
[----:B--2---:R-:W-:Y:S01]  /*3cb0*/  UIADD3 UR4, UPT, UPT, UR23, 0xc0, URZ ;  /* 0x000000c017047890 */ /* 0x004fe2000fffe0ff */
[----:B------:R-:W-:-:S08]  /*3cc0*/  UMOV UR14, UR19 ;  /* 0x00000013000e7c82 */ /* 0x000fd00008000000 */
[----:B------:R2:W-:Y:S01]  /*3cd0*/  UTCBAR.2CTA.MULTICAST [UR4], URZ, UR30 ;  /* 0x000000ff040073e9 */ /* 0x0005e2000820081e */
[----:B------:R-:W-:Y:S02]  /*3ce0*/  NOP ;  /* 0x0000000000007918 */ /* 0x000fe40000000000 */
.L_x_69:
[----:B--2---:R-:W-:Y:S01]  /*3cf0*/  UIADD3 UR4, UPT, UPT, UR24, 0x1, URZ ;  /* 0x0000000118047890 */ /* 0x004fe2000fffe0ff */
[----:B------:R-:W-:-:S03]  /*3d00*/  ISETP.NE.AND P0, PT, R8, 0x2, PT ;  /* 0x000000020800780c */ /* 0x000fc60003f05270 */
[----:B------:R-:W-:Y:S01]  /*3d10*/  UISETP.NE.AND UP0, UPT, UR4, 0x4, UPT ;  /* 0x000000040400788c */ /* 0x000fe2000bf05270 */
[----:B-1----:R-:W-:Y:S02]  /*3d20*/  SEL R0, RZ, 0x1, P0 ;  /* 0x00000001ff007807 */ /* 0x002fe40000000000 */
[----:B------:R-:W-:Y:S01]  /*3d30*/  SEL R8, R8, RZ, P0 ;  /* 0x000000ff08087207 */ /* 0x000fe20000000000 */
[----:B------:R-:W-:Y:S01]  /*3d40*/  USEL UR5, URZ, 0x1, UP0 ;  /* 0x00000001ff057887 */ /* 0x000fe20008000000 */
[----:B------:R-:W-:Y:S01]  /*3d50*/  LOP3.LUT R3, R3, R0, RZ, 0x3c, !PT ;  /* 0x0000000003037212 */ /* 0x000fe200078e3cff */
[----:B------:R-:W-:-:S04]  /*3d60*/  USEL UR24, UR4, URZ, UP0 ;  /* 0x000000ff04187287 */ /* 0x000fc80008000000 */
[----:B------:R-:W-:Y:S01]  /*3d70*/  LOP3.LUT R9, R9, UR5, RZ, 0x3c, !PT ;  /* 0x0000000509097c12 */ /* 0x000fe2000f8e3cff */
[----:B------:R-:W-:Y:S07]  /*3d80*/  @P1 BRA `(.L_x_75) ;  /* 0xfffffff800b01947 */ /* 0x000fee000383ffff */
[----:B------:R-:W1:Y:S01]  /*3d90*/  S2UR UR8, SR_CgaCtaId ;  /* 0x00000000000879c3 */ /* 0x000e620000008800 */
[----:B------:R-:W-:Y:S01]  /*3da0*/  ELECT P0, URZ, PT ;  /* 0x0000000000ff782f */ /* 0x000fe20003800000 */
[----:B------:R-:W-:Y:S01]  /*3db0*/  HFMA2 R0, -RZ, RZ, 0, 5.9604644775390625e-08 ;  /* 0x00000001ff007431 */ /* 0x000fe200000001ff */
[----:B------:R-:W-:-:S05]  /*3dc0*/  UMOV UR4, 0x40 ;  /* 0x0000004000047882 */ /* 0x000fca0000000000 */
[----:B------:R-:W-:Y:S01]  /*3dd0*/  UVIRTCOUNT.DEALLOC.SMPOOL 0x80 ;  /* 0x000000800000784c */ /* 0x000fe20000000000 */
[----:B------:R-:W-:Y:S02]  /*3de0*/  UISETP.NE.AND UP1, UPT, UR33, URZ, UPT ;  /* 0x000000ff2100728c */ /* 0x000fe4000bf25270 */
[----:B-1----:R-:W-:-:S09]  /*3df0*/  ULEA UR8, UR8, UR4, 0x18 ;  /* 0x0000000408087291 */ /* 0x002fd2000f8ec0ff */
[----:B------:R1:W-:Y:S01]  /*3e00*/  @P0 STS.U8 [UR8+0x1c], R0 ;  /* 0x00001c00ff000988 */ /* 0x0003e20008000008 */
[----:B------:R-:W-:Y:S05]  /*3e10*/  BRA.U UP1, `(.L_x_76) ;  /* 0x0000000101a07547 */ /* 0x000fea000b800000 */
[----:B------:R-:W-:Y:S01]  /*3e20*/  UIADD3 UR7, UPT, UPT, UR17, 0xe0, URZ ;  /* 0x000000e011077890 */ /* 0x000fe2000fffe0ff */
[----:B------:R-:W-:-:S03]  /*3e30*/  SHF.L.U32 R3, R9, 0x1f, RZ ;  /* 0x0000001f09037819 */ /* 0x000fc600000006ff */
[----:B------:R-:W-:-:S09]  /*3e40*/  ULEA UR4, UR24, UR7, 0x3 ;  /* 0x0000000718047291 */ /* 0x000fd2000f8e18ff */
[----:B------:R-:W2:Y:S02]  /*3e50*/  SYNCS.PHASECHK.TRANS64.TRYWAIT P0, [UR4], R3 ;  /* 0x00000003ff0075a7 */ /* 0x000ea40008001104 */
[----:B--2---:R-:W-:Y:S05]  /*3e60*/  @!P0 BRA `(.L_x_77) ;  /* 0x0000006400b48947 */ /* 0x004fea0003800000 */
.L_x_169:
        /* <DEDUP_REMOVED lines=9> */
.L_x_171:
        /* <DEDUP_REMOVED lines=9> */
.L_x_173:
[----:B------:R-:W-:-:S04]  /*3f90*/  UIADD3 UR4, UPT, UPT, UR4, 0x1, URZ ;  /* 0x0000000104047890 */ /* 0x000fc8000fffe0ff */
[----:B------:R-:W-:-:S04]  /*3fa0*/  UISETP.NE.AND UP0, UPT, UR4, 0x4, UPT ;  /* 0x000000040400788c */ /* 0x000fc8000bf05270 */
[----:B------:R-:W-:Y:S02]  /*3fb0*/  USEL UR5, URZ, 0x1, UP0 ;  /* 0x00000001ff057887 */ /* 0x000fe40008000000 */
[----:B------:R-:W-:-:S04]  /*3fc0*/  USEL UR4, UR4, URZ, UP0 ;  /* 0x000000ff04047287 */ /* 0x000fc80008000000 */
[----:B------:R-:W-:Y:S01]  /*3fd0*/  ULEA UR4, UR4, UR7, 0x3 ;  /* 0x0000000704047291 */ /* 0x000fe2000f8e18ff */
[----:B-1----:R-:W-:-:S04]  /*3fe0*/  LOP3.LUT R3, R2, UR5, RZ, 0x3c, !PT ;  /* 0x0000000502037c12 */ /* 0x002fc8000f8e3cff */
[----:B------:R-:W-:Y:S01]  /*3ff0*/  SHF.L.U32 R3, R3, 0x1f, RZ ;  /* 0x0000001f03037819 */ /* 0x000fe200000006ff */
[----:B------:R-:W-:-:S04]  /*4000*/  IMAD.U32 R0, RZ, RZ, UR4 ;  /* 0x00000004ff007e24 */ /* 0x000fc8000f8e00ff */
[----:B------:R1:W2:Y:S03]  /*4010*/  SYNCS.PHASECHK.TRANS64.TRYWAIT P0, [R0+URZ], R3 ;  /* 0x00000003000075a7 */ /* 0x0002a600080011ff */
[----:B--2---:R-:W-:Y:S05]  /*4020*/  @!P0 NANOSLEEP.SYNCS 0x989680 ;  /* 0x009896800000895d */ /* 0x004fea0003900000 */
[----:B------:R-:W2:Y:S02]  /*4030*/  @!P0 SYNCS.PHASECHK.TRANS64 P0, [R0+URZ], R3 ;  /* 0x00000003000085a7 */ /* 0x000ea400080010ff */
[----:B--2---:R-:W-:Y:S05]  /*4040*/  @P0 BRA `(.L_x_80) ;  /* 0x0000000000200947 */ /* 0x004fea0003800000 */
.L_x_81:
[----:B--2---:R2:W4:Y:S02]  /*4050*/  SYNCS.PHASECHK.TRANS64.TRYWAIT P0, [R0+URZ], R3 ;  /* 0x00000003000075a7 */ /* 0x00452400080011ff */
[----:B----4-:R-:W-:Y:S05]  /*4060*/  @!P0 NANOSLEEP.SYNCS 0x989680 ;  /* 0x009896800000895d */ /* 0x010fea0003900000 */
[----:B------:R-:W4:Y:S02]  /*4070*/  @!P0 SYNCS.PHASECHK.TRANS64 P0, [R0+URZ], R3 ;  /* 0x00000003000085a7 */ /* 0x000f2400080010ff */
[----:B----4-:R-:W-:Y:S05]  /*4080*/  @!P0 BRA `(.L_x_81) ;  /* 0xfffffffc00f08947 */ /* 0x010fea000383ffff */
[----:B------:R-:W-:Y:S05]  /*4090*/  BRA `(.L_x_80) ;  /* 0x00000000000c7947 */ /* 0x000fea0003800000 */
.L_x_76:
[----:B------:R-:W-:-:S04]  /*40a0*/  UIADD3 UR4, UPT, UPT, UR17, 0x120, URZ ;  /* 0x0000012011047890 */ /* 0x000fc8000fffe0ff */
[----:B------:R-:W-:-:S09]  /*40b0*/  UPRMT UR4, UR34, 0x654, UR4 ;  /* 0x0000065422047896 */ /* 0x000fd20008000004 */
[----:B------:R-:W-:Y:S03]  /*40c0*/  SYNCS.ARRIVE.TRANS64.RED.A1T0 RZ, [UR4], RZ ;  /* 0x000000ffffff79a7 */ /* 0x000fe60008100404 */
.L_x_80:
[----:B-12---:R-:W-:Y:S01]  /*40d0*/  SHF.L.U32 R3, RZ, 0x1f, RZ ;  /* 0x0000001fff037819 */ /* 0x006fe200000006ff */
[----:B------:R-:W-:Y:S01]  /*40e0*/  UIADD3 UR4, UPT, UPT, UR17, 0x120, URZ ;  /* 0x0000012011047890 */ /* 0x000fe2000fffe0ff */
[----:B------:R-:W-:Y:S02]  /*40f0*/  PLOP3.LUT P0, PT, PT, PT, UP1, 0x80, 0x8 ;  /* 0x000000000008781c */ /* 0x000fe40003f0f018 */
[----:B------:R-:W1:Y:S02]  /*4100*/  SYNCS.PHASECHK.TRANS64.TRYWAIT P1, [UR17+0x120], R3 ;  /* 0x00012003ff0075a7 */ /* 0x000e640008021111 */
[----:B-1----:R-:W-:Y:S09]  /*4110*/  @!P1 BRA `(.L_x_82) ;  /* 0x0000006400509947 */ /* 0x002ff20003800000 */
.L_x_175:
[----:B------:R-:W-:Y:S01]  /*4120*/  @!UP1 UPRMT UR4, UR34, 0x654, UR4 ;  /* 0x0000065422049896 */ /* 0x000fe20008000004 */
[----:B------:R-:W-:Y:S01]  /*4130*/  UMOV UR5, 0xffff ;  /* 0x0000ffff00057882 */ /* 0x000fe20000000000 */
[----:B------:R-:W-:-:S07]  /*4140*/  UMOV UR6, 0x1 ;  /* 0x0000000100067882 */ /* 0x000fce0000000000 */
[----:B------:R-:W-:Y:S01]  /*4150*/  @!P0 SYNCS.ARRIVE.TRANS64.RED.A1T0 RZ, [UR4], RZ ;  /* 0x000000ffffff89a7 */ /* 0x000fe20008100404 */
[----:B------:R-:W-:Y:S01]  /*4160*/  NOP ;  /* 0x0000000000007918 */ /* 0x000fe20000000000 */
[----:B-1----:R-:W1:Y:S01]  /*4170*/  LDS R0, [UR8+0x14] ;  /* 0x00001408ff007984 */ /* 0x002e620008000800 */
[----:B------:R-:W-:-:S04]  /*4180*/  ULOP3.LUT UR4, UR32, 0xffff, URZ, 0xc0, !UPT ;  /* 0x0000ffff20047892 */ /* 0x000fc8000f8ec0ff */
[----:B------:R-:W-:-:S04]  /*4190*/  USHF.R.U32.HI UR4, URZ, 0x5, UR4 ;  /* 0x00000005ff047899 */ /* 0x000fc80008011604 */
[----:B------:R-:W-:Y:S02]  /*41a0*/  USHF.L.U32 UR5, UR5, UR4, URZ ;  /* 0x0000000405057299 */ /* 0x000fe400080006ff */
[----:B------:R-:W-:-:S04]  /*41b0*/  USHF.L.U32 UR4, UR6, UR4, URZ ;  /* 0x0000000406047299 */ /* 0x000fc800080006ff */
[----:B-1----:R-:W-:-:S04]  /*41c0*/  LOP3.LUT R0, R0, UR5, RZ, 0xc0, !PT ;  /* 0x0000000500007c12 */ /* 0x002fc8000f8ec0ff */
[----:B------:R-:W-:-:S13]  /*41d0*/  ISETP.NE.AND P0, PT, R0, UR5, PT ;  /* 0x0000000500007c0c */ /* 0x000fda000bf05270 */
[----:B------:R-:W-:Y:S05]  /*41e0*/  @P0 BRA `(.L_x_83) ;  /* 0x0000000000580947 */ /* 0x000fea0003800000 */
[----:B------:R-:W1:Y:S02]  /*41f0*/  LDS R0, [UR8+0x18] ;  /* 0x00001808ff007984 */ /* 0x000e640008000800 */
[----:B-1----:R-:W-:-:S04]  /*4200*/  LOP3.LUT R0, R0, UR4, RZ, 0xc0, !PT ;  /* 0x0000000400007c12 */ /* 0x002fc8000f8ec0ff */
[----:B------:R-:W-:-:S13]  /*4210*/  ISETP.NE.AND P0, PT, R0, UR4, PT ;  /* 0x0000000400007c0c */ /* 0x000fda000bf05270 */
[----:B------:R-:W-:Y:S05]  /*4220*/  @P0 BRA `(.L_x_84) ;  /* 0x00000000003c0947 */ /* 0x000fea0003800000 */
[----:B------:R-:W1:Y:S01]  /*4230*/  S2R R2, SR_LANEID ;  /* 0x0000000000027919 */ /* 0x000e620000000000 */
[----:B------:R-:W-:Y:S01]  /*4240*/  ULOP3.LUT UR5, URZ, UR5, URZ, 0x33, !UPT ;  /* 0x00000005ff057292 */ /* 0x000fe2000f8e33ff */
[----:B------:R-:W-:Y:S01]  /*4250*/  LOP3.LUT R4, RZ, UR4, RZ, 0x33, !PT ;  /* 0x00000004ff047c12 */ /* 0x000fe2000f8e33ff */
[----:B------:R-:W-:Y:S02]  /*4260*/  VOTEU.ANY UR4, UPT, PT ;  /* 0x0000000000047886 */ /* 0x000fe400038e0100 */
[----:B------:R-:W-:Y:S01]  /*4270*/  UFLO.U32 UR4, UR4 ;  /* 0x00000004000472bd */ /* 0x000fe200080e0000 */
[----:B------:R-:W2:Y:S01]  /*4280*/  REDUX UR6, R4 ;  /* 0x00000000040673c4 */ /* 0x000ea20000000000 */
[----:B------:R-:W-:-:S06]  /*4290*/  IMAD.U32 R0, RZ, RZ, UR5 ;  /* 0x00000005ff007e24 */ /* 0x000fcc000f8e00ff */
[----:B------:R4:W-:Y:S01]  /*42a0*/  UTCATOMSWS.AND URZ, UR5 ;  /* 0x0000000500ff79e3 */ /* 0x0009e20008000000 */
[----:B------:R-:W3:Y:S01]  /*42b0*/  REDUX UR7, R0 ;  /* 0x00000000000773c4 */ /* 0x000ee20000000000 */
[----:B-1----:R-:W-:Y:S01]  /*42c0*/  ISETP.EQ.U32.AND P0, PT, R2, UR4, PT ;  /* 0x0000000402007c0c */ /* 0x002fe2000bf02070 */
[----:B--2---:R-:W-:Y:S01]  /*42d0*/  IMAD.U32 R2, RZ, RZ, UR6 ;  /* 0x00000006ff027e24 */ /* 0x004fe2000f8e00ff */
[----:B---3--:R-:W-:-:S11]  /*42e0*/  MOV R3, UR7 ;  /* 0x0000000700037c02 */ /* 0x008fd60008000f00 */
[----:B------:R4:W-:Y:S04]  /*42f0*/  @P0 ATOMS.AND RZ, [UR8+0x14], R3 ;  /* 0x00001403ffff098c */ /* 0x0009e8000a800008 */
[----:B------:R4:W-:Y:S01]  /*4300*/  @P0 ATOMS.AND RZ, [UR8+0x18], R2 ;  /* 0x00001802ffff098c */ /* 0x0009e2000a800008 */
[----:B------:R-:W-:Y:S05]  /*4310*/  BRA `(.L_x_85) ;  /* 0x0000000000147947 */ /* 0x000fea0003800000 */
.L_x_84:
[----:B------:R-:W-:Y:S02]  /*4320*/  MOV R2, 0x4340 ;  /* 0x0000434000027802 */ /* 0x000fe40000000f00 */
[----:B---3-5:R-:W-:Y:S05]  /*4330*/  CALL.REL.NOINC `($__internal_0_$__cuda_sm10x_tcgen05_guardrail_trap_col_being_dealloced_not_returned_by_alloc) ;  /* 0x00000068002c7944 */ /* 0x028fea0003c00000 */
[----:B------:R-:W-:Y:S05]  /*4340*/  BRA `(.L_x_85) ;  /* 0x0000000000087947 */ /* 0x000fea0003800000 */
.L_x_83:
[----:B------:R-:W-:Y:S02]  /*4350*/  MOV R2, 0x4370 ;  /* 0x0000437000027802 */ /* 0x000fe40000000f00 */
[----:B---3-5:R-:W-:Y:S05]  /*4360*/  CALL.REL.NOINC `($__internal_2_$__cuda_sm10x_tcgen05_guardrail_trap_unallocated_columns_being_dealloced) ;  /* 0x0000006800387944 */ /* 0x028fea0003c00000 */
.L_x_85:
[----:B------:R-:W-:Y:S01]  /*4370*/  NOP ;  /* 0x0000000000007918 */ /* 0x000fe20000000000 */
[----:B----4-:R-:W-:Y:S05]  /*4380*/  EXIT ;  /* 0x000000000000794d */ /* 0x010fea0003800000 */
.L_x_56:
[----:B------:R-:W-:-:S09]  /*4390*/  UISETP.NE.OR UP0, UPT, UR13, 0x3, !UP3 ;  /* 0x000000030d00788c */ /* 0x000fd2000df05670 */
[----:B------:R-:W-:Y:S05]  /*43a0*/  BRA.U UP0, `(.L_x_86) ;  /* 0x0000001100c07547 */ /* 0x000fea000b800000 */
[----:B------:R-:W1:Y:S01]  /*43b0*/  LDCU UR31, c[0x0][0x370] ;  /* 0x00006e00ff1f77ac */ /* 0x000e620008000800 */
[----:B------:R-:W2:Y:S01]  /*43c0*/  LDC.64 R16, c[0x0][0x348] ;  /* 0x0000d200ff107b82 */ /* 0x000ea20000000a00 */
[----:B------:R-:W-:Y:S02]  /*43d0*/  HFMA2 R13, -RZ, RZ, 0, 0 ;  /* 0x00000000ff0d7431 */ /* 0x000fe400000001ff */
[----:B------:R-:W-:Y:S01]  /*43e0*/  IMAD.MOV.U32 R15, RZ, RZ, 0x1 ;  /* 0x00000001ff0f7424 */ /* 0x000fe200078e00ff */
[----:B------:R-:W1:Y:S01]  /*43f0*/  LDCU.128 UR48, c[0x0][0xb10] ;  /* 0x00016200ff3077ac */ /* 0x000e620008000c00 */
[----:B------:R-:W-:Y:S01]  /*4400*/  IMAD.MOV.U32 R14, RZ, RZ, RZ ;  /* 0x000000ffff0e7224 */ /* 0x000fe200078e00ff */
[----:B------:R-:W-:Y:S01]  /*4410*/  MOV R7, 0x1000 ;  /* 0x0000100000077802 */ /* 0x000fe20000000f00 */
[----:B------:R-:W3:Y:S01]  /*4420*/  LDCU UR30, c[0x0][0x374] ;  /* 0x00006e80ff1e77ac */ /* 0x000ee20008000800 */
[----:B------:R-:W4:Y:S01]  /*4430*/  LDC.64 R2, c[0x0][0x888] ;  /* 0x00022200ff027b82 */ /* 0x000f220000000a00 */
[----:B------:R-:W3:Y:S01]  /*4440*/  LDCU UR15, c[0x0][0xb0c] ;  /* 0x00016180ff0f77ac */ /* 0x000ee20008000800 */
[----:B------:R-:W2:Y:S06]  /*4450*/  LDCU UR54, c[0x0][0xb20] ;  /* 0x00016400ff3677ac */ /* 0x000eac0008000800 */
[----:B------:R-:W4:Y:S01]  /*4460*/  LDC.64 R4, c[0x0][0x890] ;  /* 0x00022400ff047b82 */ /* 0x000f220000000a00 */
[----:B------:R-:W2:Y:S01]  /*4470*/  LDCU UR4, c[0x0][0xb30] ;  /* 0x00016600ff0477ac */ /* 0x000ea20008000800 */
[----:B------:R-:W-:Y:S01]  /*4480*/  UMOV UR21, 0x400 ;  /* 0x0000040000157882 */ /* 0x000fe20000000000 */
[----:B-1----:R-:W-:-:S02]  /*4490*/  UIMAD.WIDE.U32 UR6, UR31, UR48, URZ ;  /* 0x000000301f0672a5 */ /* 0x002fc4000f8e00ff */
[----:B---3--:R-:W-:Y:S02]  /*44a0*/  UIMAD.WIDE.U32 UR8, UR30, UR51, URZ ;  /* 0x000000331e0872a5 */ /* 0x008fe4000f8e00ff */
[----:B------:R-:W-:Y:S02]  /*44b0*/  ULEA UR21, UR58, UR21, 0x18 ;  /* 0x000000153a157291 */ /* 0x000fe4000f8ec0ff */
[----:B------:R-:W-:Y:S02]  /*44c0*/  UPLOP3.LUT UP2, UPT, UPT, UPT, UPT, 0x40, 0x4 ;  /* 0x000000000004789c */ /* 0x000fe40003f4e870 */
[----:B------:R-:W-:Y:S02]  /*44d0*/  UIADD3 UR37, UPT, UPT, UR21, 0x68, URZ ;  /* 0x0000006815257890 */ /* 0x000fe4000fffe0ff */
[----:B------:R-:W-:Y:S02]  /*44e0*/  UIADD3 UR41, UPT, UPT, UR21, 0x50, URZ ;  /* 0x0000005015297890 */ /* 0x000fe4000fffe0ff */
[----:B------:R-:W-:-:S02]  /*44f0*/  UIADD3 UR33, UPT, UPT, UR21, 0x58, URZ ;  /* 0x0000005815217890 */ /* 0x000fc4000fffe0ff */
[----:B------:R-:W-:Y:S01]  /*4500*/  UIADD3 UR25, UPT, UPT, UR21, 0x60, URZ ;  /* 0x0000006015197890 */ /* 0x000fe2000fffe0ff */
[----:B------:R-:W-:Y:S01]  /*4510*/  UMOV UR6, UR7 ;  /* 0x0000000700067c82 */ /* 0x000fe20008000000 */
[----:B------:R-:W-:Y:S01]  /*4520*/  UMOV UR47, UR9 ;  /* 0x00000009002f7c82 */ /* 0x000fe20008000000 */
[----:B------:R-:W-:Y:S02]  /*4530*/  UISETP.GE.AND UP0, UPT, UR45, 0x1, UPT ;  /* 0x000000012d00788c */ /* 0x000fe4000bf06270 */
[----:B------:R-:W-:Y:S01]  /*4540*/  UISETP.NE.AND UP4, UPT, UR45, 0x1, UPT ;  /* 0x000000012d00788c */ /* 0x000fe2000bf85270 */
[----:B------:R-:W1:Y:S01]  /*4550*/  LDCU.64 UR22, c[0x0][0xb28] ;  /* 0x00016500ff1677ac */ /* 0x000e620008000a00 */
[----:B------:R-:W-:Y:S02]  /*4560*/  UISETP.NE.AND UP6, UPT, UR15, 0x1, UPT ;  /* 0x000000010f00788c */ /* 0x000fe4000bfc5270 */
[----:B------:R-:W-:Y:S02]  /*4570*/  UISETP.NE.AND UP5, UPT, UR50, 0x1, UPT ;  /* 0x000000013200788c */ /* 0x000fe4000bfa5270 */
[----:B------:R-:W-:-:S02]  /*4580*/  UPRMT UR37, UR58, 0x654, UR37 ;  /* 0x000006543a257896 */ /* 0x000fc40008000025 */
[----:B------:R-:W-:Y:S02]  /*4590*/  USHF.R.U32.HI UR52, URZ, UR49, UR6 ;  /* 0x00000031ff347299 */ /* 0x000fe40008011606 */
[----:B------:R-:W-:Y:S02]  /*45a0*/  UPRMT UR46, UR58, 0x654, UR41 ;  /* 0x000006543a2e7896 */ /* 0x000fe40008000029 */
[----:B------:R-:W-:Y:S02]  /*45b0*/  UPRMT UR39, UR58, 0x654, UR33 ;  /* 0x000006543a277896 */ /* 0x000fe40008000021 */
[----:B------:R-:W-:Y:S02]  /*45c0*/  UPRMT UR38, UR58, 0x654, UR25 ;  /* 0x000006543a267896 */ /* 0x000fe40008000019 */
[----:B--2---:R-:W-:Y:S02]  /*45d0*/  USHF.R.U32.HI UR47, URZ, UR54, UR47 ;  /* 0x00000036ff2f7299 */ /* 0x004fe4000801162f */
[----:B------:R-:W-:-:S11]  /*45e0*/  UISETP.NE.AND UP3, UPT, UR4, 0x1, UPT ;  /* 0x000000010400788c */ /* 0x000fd6000bf65270 */
.L_x_97:
[C---:B------:R-:W-:Y:S02]  /*45f0*/  LEA R12, R14.reuse, UR21, 0x3 ;  /* 0x000000150e0c7c11 */ /* 0x040fe4000f8e18ff */
[----:B------:R-:W-:Y:S02]  /*4600*/  SHF.L.U32 R9, R13, 0x1f, RZ ;  /* 0x0000001f0d097819 */ /* 0x000fe400000006ff */
[----:B------:R-:W-:Y:S02]  /*4610*/  LEA R10, R14, UR21, 0x4 ;  /* 0x000000150e0a7c11 */ /* 0x000fe4000f8e20ff */
[----:B------:R-:W2:Y:S02]  /*4620*/  SYNCS.PHASECHK.TRANS64.TRYWAIT P0, [R12+URZ+0xa0], R9 ;  /* 0x0000a0090c0075a7 */ /* 0x000ea400080011ff */
[----:B--23--:R-:W-:Y:S05]  /*4630*/  @!P0 BRA `(.L_x_87) ;  /* 0x0000006000208947 */ /* 0x00cfea0003800000 */
.L_x_176:
[----:B--2---:R-:W2:Y:S01]  /*4640*/  LDS.128 R8, [R10+0x130] ;  /* 0x000130000a087984 */ /* 0x004ea20000000c00 */
[----:B------:R-:W-:Y:S01]  /*4650*/  UISETP.GE.AND UP0, UPT, UR45, 0x1, UPT ;  /* 0x000000012d00788c */ /* 0x000fe2000bf06270 */
[----:B------:R-:W-:Y:S01]  /*4660*/  @!PT LDS RZ, [RZ] ;  /* 0x00000000fffff984 */ /* 0x000fe20000000800 */
[----:B------:R-:W-:Y:S01]  /*4670*/  @!PT LDS RZ, [RZ] ;  /* 0x00000000fffff984 */ /* 0x000fe20000000800 */
[----:B------:R-:W-:Y:S01]  /*4680*/  @!PT LDS RZ, [RZ] ;  /* 0x00000000fffff984 */ /* 0x000fe20000000800 */
[----:B------:R-:W-:Y:S01]  /*4690*/  @!PT LDS RZ, [RZ] ;  /* 0x00000000fffff984 */ /* 0x000fe20000000800 */
[----:B------:R3:W-:Y:S06]  /*46a0*/  MEMBAR.ALL.CTA ;  /* 0x0000000000007992 */ /* 0x0007ec0000008000 */
[----:B---3--:R-:W3:Y:S01]  /*46b0*/  FENCE.VIEW.ASYNC.S ;  /* 0x00000000000073c6 */ /* 0x008ee20000000000 */
[----:B--2---:R-:W-:Y:S11]  /*46c0*/  LOP3.LUT P0, RZ, R10, 0x1, RZ, 0xc0, !PT ;  /* 0x000000010aff7812 */ /* 0x004ff6000780c0ff */
[----:B------:R-:W-:Y:S02]  /*46d0*/  @!UPT UIADD3 URZ, UPT, UPT, URZ, URZ, URZ ;  /* 0x000000fffffff290 */ /* 0x000fe4000fffe0ff */
[----:B---3--:R-:W-:Y:S01]  /*46e0*/  VOTEU.ANY UP1, P0 ;  /* 0x0000000000ff7886 */ /* 0x008fe20000020100 */
[----:B------:R-:W-:Y:S11]  /*46f0*/  PLOP3.LUT P0, PT, PT, PT, UP1, 0x80, 0x8 ;  /* 0x000000000008781c */ /* 0x000ff60003f0f018 */
[----:B------:R-:W-:Y:S02]  /*4700*/  @!UPT UIADD3 URZ, UPT, UPT, URZ, URZ, URZ ;  /* 0x000000fffffff290 */ /* 0x000fe4000fffe0ff */
[----:B------:R-:W-:Y:S02]  /*4710*/  @P0 SHF.R.U32.HI R0, RZ, 0x10, R9 ;  /* 0x00000010ff000819 */ /* 0x000fe40000011609 */
[----:B------:R-:W-:Y:S02]  /*4720*/  @P0 MOV R6, R8 ;  /* 0x0000000800060202 */ /* 0x000fe40000000f00 */
[----:B------:R-:W-:Y:S01]  /*4730*/  @P0 R2UR UR4, R0 ;  /* 0x00000000000402ca */ /* 0x000fe200000e0000 */
[----:B------:R-:W-:Y:S01]  /*4740*/  VIADD R0, R12, 0xb0 ;  /* 0x000000b00c007836 */ /* 0x000fe20000000000 */
[----:B------:R-:W-:Y:S02]  /*4750*/  @P0 LOP3.LUT R8, R9, 0xffff, RZ, 0xc0, !PT ;  /* 0x0000ffff09080812 */ /* 0x000fe400078ec0ff */
[----:B------:R-:W-:Y:S02]  /*4760*/  @P0 R2UR UR6, R6 ;  /* 0x00000000060602ca */ /* 0x000fe400000e0000 */
[----:B------:R-:W-:Y:S02]  /*4770*/  PRMT R0, RZ, 0x654, R0 ;  /* 0x00000654ff007816 */ /* 0x000fe40000000000 */
[----:B------:R-:W-:Y:S02]  /*4780*/  @P0 R2UR UR5, R8 ;  /* 0x00000000080502ca */ /* 0x000fe400000e0000 */
[----:B------:R2:W-:Y:S03]  /*4790*/  SYNCS.ARRIVE.TRANS64.RED.A1T0 RZ, [R0+URZ], RZ ;  /* 0x000000ff00ff79a7 */ /* 0x0005e600081004ff */
[----:B------:R-:W-:Y:S04]  /*47a0*/  @UP1 UMOV UR29, UR4 ;  /* 0x00000004001d1c82 */ /* 0x000fe80008000000 */
[----:B------:R-:W-:Y:S04]  /*47b0*/  @UP1 UMOV UR14, UR6 ;  /* 0x00000006000e1c82 */ /* 0x000fe80008000000 */
[----:B------:R-:W-:Y:S01]  /*47c0*/  @UP1 UMOV UR13, UR5 ;  /* 0x00000005000d1c82 */ /* 0x000fe20008000000 */
[----:B------:R-:W-:Y:S05]  /*47d0*/  BRA.U !UP0, `(.L_x_88) ;  /* 0x0000000108a47547 */ /* 0x000fea000b800000 */
[----:B------:R-:W-:Y:S02]  /*47e0*/  UIMAD.WIDE.U32 UR16, UR13, UR51, URZ ;  /* 0x000000330d1072a5 */ /* 0x000fe4000f8e00ff */
[----:B------:R-:W-:Y:S02]  /*47f0*/  UIMAD.WIDE.U32 UR18, UR14, UR48, URZ ;  /* 0x000000300e1272a5 */ /* 0x000fe4000f8e00ff */
[----:B------:R-:W-:Y:S02]  /*4800*/  USEL UR4, UR30, UR47, !UP5 ;  /* 0x0000002f1e047287 */ /* 0x000fe4000e800000 */
[----:B------:R-:W-:Y:S02]  /*4810*/  USEL UR7, UR31, UR52, !UP6 ;  /* 0x000000341f077287 */ /* 0x000fe4000f000000 */
[----:B-1----:R-:W-:Y:S02]  /*4820*/  UIMAD.WIDE.U32 UR8, UR4, UR22, URZ ;  /* 0x00000016040872a5 */ /* 0x002fe4000f8e00ff */
[----:B------:R-:W-:Y:S01]  /*4830*/  UIMAD.WIDE.U32 UR10, UR7, UR22, URZ ;  /* 0x00000016070a72a5 */ /* 0x000fe2000f8e00ff */
[----:B------:R-:W-:Y:S02]  /*4840*/  UMOV UR5, UR17 ;  /* 0x0000001100057c82 */ /* 0x000fe40008000000 */
[----:B------:R-:W-:Y:S03]  /*4850*/  USHF.R.U32.HI UR6, URZ, UR54, UR5 ;  /* 0x00000036ff067299 */ /* 0x000fe60008011605 */
[----:B------:R-:W-:Y:S01]  /*4860*/  UMOV UR5, UR19 ;  /* 0x0000001300057c82 */ /* 0x000fe20008000000 */
[----:B------:R-:W-:Y:S02]  /*4870*/  USEL UR6, UR13, UR6, !UP5 ;  /* 0x000000060d067287 */ /* 0x000fe4000e800000 */
[----:B------:R-:W-:Y:S03]  /*4880*/  USHF.R.U32.HI UR12, URZ, UR49, UR5 ;  /* 0x00000031ff0c7299 */ /* 0x000fe60008011605 */
[----:B------:R-:W-:Y:S02]  /*4890*/  UMOV UR5, UR9 ;  /* 0x0000000900057c82 */ /* 0x000fe40008000000 */
[----:B------:R-:W-:Y:S03]  /*48a0*/  @UP4 USHF.R.U32.HI UR4, URZ, UR23, UR5 ;  /* 0x00000017ff044299 */ /* 0x000fe60008011605 */
[----:B------:R-:W-:Y:S01]  /*48b0*/  UMOV UR5, UR11 ;  /* 0x0000000b00057c82 */ /* 0x000fe20008000000 */
[----:B------:R-:W-:Y:S02]  /*48c0*/  UIMAD UR4, UR45, UR4, URZ ;  /* 0x000000042d0472a4 */ /* 0x000fe4000f8e02ff */
[----:B------:R-:W-:Y:S02]  /*48d0*/  @UP4 USHF.R.U32.HI UR7, URZ, UR23, UR5 ;  /* 0x00000017ff074299 */ /* 0x000fe40008011605 */
[----:B------:R-:W-:Y:S02]  /*48e0*/  UIMAD.WIDE.U32 UR10, UR6, UR22, URZ ;  /* 0x00000016060a72a5 */ /* 0x000fe4000f8e00ff */
[----:B------:R-:W-:Y:S02]  /*48f0*/  USEL UR5, UR14, UR12, !UP6 ;  /* 0x0000000c0e057287 */ /* 0x000fe4000f000000 */
[----:B------:R-:W-:Y:S02]  /*4900*/  UIMAD UR8, UR45, UR7, URZ ;  /* 0x000000072d0872a4 */ /* 0x000fe4000f8e02ff */
[----:B------:R-:W-:Y:S03]  /*4910*/  UISETP.GE.AND UP0, UPT, UR6, UR4, UPT ;  /* 0x000000040600728c */ /* 0x000fe6000bf06270 */
[----:B------:R-:W-:Y:S01]  /*4920*/  UMOV UR4, UR11 ;  /* 0x0000000b00047c82 */ /* 0x000fe20008000000 */
[----:B------:R-:W-:Y:S02]  /*4930*/  UISETP.GE.OR UP0, UPT, UR5, UR8, UP0 ;  /* 0x000000080500728c */ /* 0x000fe40008706670 */
[----:B------:R-:W-:Y:S02]  /*4940*/  USHF.R.U32.HI UR4, URZ, UR23, UR4 ;  /* 0x00000017ff047299 */ /* 0x000fe40008011604 */
[----:B------:R-:W-:Y:S02]  /*4950*/  UIMAD.WIDE.U32 UR8, UR5, UR22, URZ ;  /* 0x00000016050872a5 */ /* 0x000fe4000f8e00ff */
[----:B------:R-:W-:Y:S04]  /*4960*/  USEL UR10, UR6, UR4, !UP4 ;  /* 0x00000004060a7287 */ /* 0x000fe8000e000000 */
[----:B------:R-:W-:Y:S01]  /*4970*/  UIADD3 UR11, UPT, UPT, -UR10, URZ, URZ ;  /* 0x000000ff0a0b7290 */ /* 0x000fe2000fffe1ff */
[----:B------:R-:W-:Y:S02]  /*4980*/  @!UP0 UMOV UR4, UR9 ;  /* 0x0000000900048c82 */ /* 0x000fe40008000000 */
[----:B------:R-:W-:Y:S02]  /*4990*/  @!UP0 USHF.R.U32.HI UR4, URZ, UR23, UR4 ;  /* 0x00000017ff048299 */ /* 0x000fe40008011604 */
[----:B------:R-:W-:Y:S02]  /*49a0*/  UIMAD UR8, UR45, UR11, UR6 ;  /* 0x0000000b2d0872a4 */ /* 0x000fe4000f8e0206 */
[----:B------:R-:W-:Y:S04]  /*49b0*/  @!UP0 USEL UR4, UR5, UR4, !UP4 ;  /* 0x0000000405048287 */ /* 0x000fe8000e000000 */
[----:B------:R-:W-:Y:S02]  /*49c0*/  @!UP0 UIMAD UR7, UR7, UR8, UR4 ;  /* 0x00000008070782a4 */ /* 0x000fe4000f8e0204 */
[----:B------:R-:W-:Y:S02]  /*49d0*/  @!UP0 UIADD3 UR9, UPT, UPT, UR10, -UR4, URZ ;  /* 0x800000040a098290 */ /* 0x000fe4000fffe0ff */
[----:B------:R-:W-:Y:S02]  /*49e0*/  UIADD3 UR8, UPT, UPT, -UR6, URZ, URZ ;  /* 0x000000ff06087290 */ /* 0x000fe4000fffe1ff */
[----:B------:R-:W-:Y:S02]  /*49f0*/  UIADD3 UR4, UPT, UPT, -UR5, URZ, URZ ;  /* 0x000000ff05047290 */ /* 0x000fe4000fffe1ff */
[----:B------:R-:W-:Y:S03]  /*4a00*/  @!UP0 UIMAD UR6, UR9, UR45, UR5 ;  /* 0x0000002d090682a4 */ /* 0x000fe6000f8e0205 */
[----:B------:R-:W-:Y:S01]  /*4a10*/  @!UP0 UMOV UR5, UR7 ;  /* 0x0000000700058c82 */ /* 0x000fe20008000000 */
[----:B------:R-:W-:Y:S02]  /*4a20*/  UIMAD UR7, UR15, UR4, UR14 ;  /* 0x000000040f0772a4 */ /* 0x000fe4000f8e020e */
[----:B------:R-:W-:Y:S02]  /*4a30*/  UIMAD UR4, UR50, UR8, UR13 ;  /* 0x00000008320472a4 */ /* 0x000fe4000f8e020d */
[----:B------:R-:W-:Y:S02]  /*4a40*/  UIMAD UR14, UR5, UR15, UR7 ;  /* 0x0000000f050e72a4 */ /* 0x000fe4000f8e0207 */
[----:B------:R-:W-:Y:S11]  /*4a50*/  UIMAD UR13, UR6, UR50, UR4 ;  /* 0x00000032060d72a4 */ /* 0x000ff6000f8e0204 */
[----:B------:R-:W-:Y:S01]  /*4a60*/  @!UPT UIADD3 URZ, UPT, UPT, URZ, URZ, URZ ;  /* 0x000000fffffff290 */ /* 0x000fe2000fffe0ff */
.L_x_88:
[----:B------:R-:W3:Y:S01]  /*4a70*/  @!UP3 LDCU.128 UR8, c[0x0][0xb10] ;  /* 0x00016200ff08b7ac */ /* 0x000ee20008000c00 */
[C---:B----4-:R-:W-:Y:S02]  /*4a80*/  ISETP.NE.U32.AND P1, PT, R4.reuse, RZ, PT ;  /* 0x000000ff0400720c */ /* 0x050fe40003f25070 */
[----:B------:R-:W-:Y:S02]  /*4a90*/  ISETP.NE.U32.AND P0, PT, R4, RZ, PT ;  /* 0x000000ff0400720c */ /* 0x000fe40003f05070 */
[C---:B------:R-:W-:Y:S02]  /*4aa0*/  ISETP.NE.AND.EX P1, PT, R5.reuse, RZ, PT, P1 ;  /* 0x000000ff0500720c */ /* 0x040fe40003f25310 */
[----:B------:R-:W-:Y:S01]  /*4ab0*/  ISETP.NE.AND.EX P0, PT, R5, RZ, PT, P0 ;  /* 0x000000ff0500720c */ /* 0x000fe20003f05300 */
[----:B------:R-:W4:Y:S01]  /*4ac0*/  @!UP3 LDCU UR5, c[0x0][0xb0c] ;  /* 0x00016180ff05b7ac */ /* 0x000f220008000800 */
[----:B------:R-:W-:Y:S01]  /*4ad0*/  SHF.L.U32 R9, R15, 0x1f, RZ ;  /* 0x0000001f0f097819 */ /* 0x000fe200000006ff */
[----:B------:R-:W-:Y:S02]  /*4ae0*/  USHF.L.U32 UR42, UR32, 0x8, URZ ;  /* 0x00000008202a7899 */ /* 0x000fe400080006ff */
[----:B------:R-:W-:Y:S02]  /*4af0*/  USHF.L.U32 UR43, UR20, 0x6, URZ ;  /* 0x00000006142b7899 */ /* 0x000fe400080006ff */
[----:B---3--:R-:W-:Y:S07]  /*4b00*/  UIMAD.WIDE.U32 UR6, UR14, UR8, URZ ;  /* 0x000000080e0672a5 */ /* 0x008fee000f8e00ff */
[----:B------:R-:W-:Y:S01]  /*4b10*/  @!UP3 UMOV UR4, UR7 ;  /* 0x000000070004bc82 */ /* 0x000fe20008000000 */
[----:B----4-:R-:W-:Y:S02]  /*4b20*/  @!UP3 UISETP.NE.AND UP0, UPT, UR5, 0x1, UPT ;  /* 0x000000010500b88c */ /* 0x010fe4000bf05270 */
[----:B------:R-:W-:Y:S02]  /*4b30*/  @!UP3 USHF.R.U32.HI UR4, URZ, UR9, UR4 ;  /* 0x00000009ff04b299 */ /* 0x000fe40008011604 */
[----:B------:R-:W-:Y:S02]  /*4b40*/  UIMAD.WIDE.U32 UR6, UR13, UR11, URZ ;  /* 0x0000000b0d0672a5 */ /* 0x000fe4000f8e00ff */
[----:B------:R-:W-:Y:S02]  /*4b50*/  @!UP3 USEL UR8, UR14, UR4, !UP0 ;  /* 0x000000040e08b287 */ /* 0x000fe4000c000000 */
[----:B------:R-:W-:Y:S03]  /*4b60*/  @!UP3 UISETP.NE.AND UP0, UPT, UR10, 0x1, UPT ;  /* 0x000000010a00b88c */ /* 0x000fe6000bf05270 */
[----:B------:R-:W-:Y:S02]  /*4b70*/  @!UP3 UMOV UR6, UR7 ;  /* 0x000000070006bc82 */ /* 0x000fe40008000000 */
[----:B------:R-:W3:Y:S02]  /*4b80*/  @!UP3 LDCU UR4, c[0x0][0xb20] ;  /* 0x00016400ff04b7ac */ /* 0x000ee40008000800 */
[----:B---3--:R-:W-:Y:S04]  /*4b90*/  @!UP3 USHF.R.U32.HI UR6, URZ, UR4, UR6 ;  /* 0x00000004ff06b299 */ /* 0x008fe80008011606 */
[----:B------:R-:W-:Y:S04]  /*4ba0*/  @!UP3 USEL UR6, UR13, UR6, !UP0 ;  /* 0x000000060d06b287 */ /* 0x000fe8000c000000 */
[----:B------:R-:W-:Y:S02]  /*4bb0*/  @!UP3 UIADD3 UR4, UPT, UPT, -UR8, UR6, URZ ;  /* 0x000000060804b290 */ /* 0x000fe4000fffe1ff */
[----:B------:R-:W-:Y:S02]  /*4bc0*/  @!UP3 UIADD3 UR6, UPT, UPT, UR8, -UR6, URZ ;  /* 0x800000060806b290 */ /* 0x000fe4000fffe0ff */
[----:B------:R-:W-:Y:S02]  /*4bd0*/  @!UP3 UIMAD UR14, UR4, UR5, UR14 ;  /* 0x00000005040eb2a4 */ /* 0x000fe4000f8e020e */
[----:B------:R-:W-:Y:S01]  /*4be0*/  @!UP3 UIMAD UR13, UR6, UR10, UR13 ;  /* 0x0000000a060db2a4 */ /* 0x000fe2000f8e020d */
[----:B------:R-:W-:Y:S11]  /*4bf0*/  BRA.U UP2, `(.L_x_89) ;  /* 0x0000000102107547 */ /* 0x000ff6000b800000 */
[----:B--2---:R-:W-:Y:S04]  /*4c00*/  MOV R0, UR53 ;  /* 0x0000003500007c02 */ /* 0x004fe80008000f00 */
[----:B------:R-:W-:Y:S04]  /*4c10*/  SHF.L.U32 R11, R0, 0x1f, RZ ;  /* 0x0000001f000b7819 */ /* 0x000fe800000006ff */
[----:B------:R-:W2:Y:S02]  /*4c20*/  SYNCS.PHASECHK.TRANS64.TRYWAIT P2, [UR21+0x98], R11 ;  /* 0x0000980bff0075a7 */ /* 0x000ea40008041115 */
[----:B--2---:R-:W-:Y:S05]  /*4c30*/  @!P2 BRA `(.L_x_90) ;  /* 0x0000005800b4a947 */ /* 0x004fea0003800000 */
.L_x_89:
[----:B------:R-:W-:Y:S05]  /*4c40*/  @!P1 BRA `(.L_x_91) ;  /* 0x0000000000309947 */ /* 0x000fea0003800000 */
[----:B------:R-:W-:Y:S01]  /*4c50*/  ISETP.NE.U32.AND P1, PT, R2, RZ, PT ;  /* 0x000000ff0200720c */ /* 0x000fe20003f25070 */
[----:B------:R-:W3:Y:S01]  /*4c60*/  LDCU.64 UR4, c[0x0][0x358] ;  /* 0x00006b00ff0477ac */ /* 0x000ee20008000a00 */
[----:B------:R-:W-:Y:S02]  /*4c70*/  IMAD.MOV.U32 R86, RZ, RZ, 0x1 ;  /* 0x00000001ff567424 */ /* 0x000fe400078e00ff */
[----:B------:R-:W-:Y:S11]  /*4c80*/  ISETP.NE.AND.EX P1, PT, R3, RZ, PT, P1 ;  /* 0x000000ff0300720c */ /* 0x000ff60003f25310 */
[----:B------:R-:W-:Y:S02]  /*4c90*/  @!UPT UIADD3 URZ, UPT, UPT, URZ, URZ, URZ ;  /* 0x000000fffffff290 */ /* 0x000fe4000fffe0ff */
[----:B--2---:R-:W2:Y:S01]  /*4ca0*/  @P1 LDC.64 R10, c[0x0][0x888] ;  /* 0x00022200ff0a1b82 */ /* 0x004ea20000000a00 */
[----:B------:R-:W-:Y:S04]  /*4cb0*/  @P1 IMAD R0, R4, UR36, RZ ;  /* 0x0000002404001c24 */ /* 0x000fe8000f8e02ff */
[----:B--2---:R-:W-:Y:S04]  /*4cc0*/  @P1 IMAD.WIDE R10, R0, 0x4, R10 ;  /* 0x00000004000a1825 */ /* 0x004fe800078e020a */
[----:B------:R-:W-:Y:S01]  /*4cd0*/  HFMA2 R0, -RZ, RZ, 0, 5.9604644775390625e-08 ;  /* 0x00000001ff007431 */ /* 0x000fe200000001ff */
[----:B---3-5:R3:W5:Y:S04]  /*4ce0*/  @P1 LDG.E R41, desc[UR4][R10.64] ;  /* 0x000000040a291981 */ /* 0x028768000c1e1900 */
[----:B------:R-:W-:Y:S01]  /*4cf0*/  @!P1 PRMT R86, R0, 0x7610, R86 ;  /* 0x0000761000569816 */ /* 0x000fe20000000056 */
[----:B---3--:R-:W4:Y:S06]  /*4d00*/  @!P1 LDC R41, c[0x0][0x880] ;  /* 0x00022000ff299b82 */ /* 0x008f2c0000000800 */
.L_x_91:
[----:B----45:R-:W-:Y:S01]  /*4d10*/  @!P0 FSETP.EQ.AND P1, PT, R41, RZ, PT ;  /* 0x000000ff2900820b */ /* 0x030fe20003f22000 */
[----:B------:R-:W-:Y:S01]  /*4d20*/  @!UPT UIADD3 URZ, UPT, UPT, URZ, URZ, URZ ;  /* 0x000000fffffff290 */ /* 0x000fe2000fffe0ff */
[----:B------:R-:W-:Y:S11]  /*4d30*/  @!P0 BRA `(.L_x_92) ;  /* 0x0000000000188947 */ /* 0x000ff60003800000 */
[----:B------:R-:W-:Y:S02]  /*4d40*/  LOP3.LUT P0, RZ, R86, 0xff, RZ, 0xc0, !PT ;  /* 0x000000ff56ff7812 */ /* 0x000fe4000780c0ff */
[----:B------:R-:W-:Y:S04]  /*4d50*/  ISETP.NE.U32.AND P1, PT, R2, RZ, PT ;  /* 0x000000ff0200720c */ /* 0x000fe80003f25070 */
[----:B------:R-:W-:Y:S04]  /*4d60*/  ISETP.NE.AND.EX P1, PT, R3, RZ, PT, P1 ;  /* 0x000000ff0300720c */ /* 0x000fe80003f25310 */
[----:B------:R-:W-:Y:S03]  /*4d70*/  PLOP3.LUT P1, PT, P1, PT, PT, 0x8, 0x80 ;  /* 0x000000000080781c */ /* 0x000fe60000f2e170 */
[----:B------:R-:W-:Y:S11]  /*4d80*/  @P0 FSETP.EQ.AND P1, PT, R41, RZ, PT ;  /* 0x000000ff2900020b */ /* 0x000ff60003f22000 */
[----:B------:R-:W-:Y:S02]  /*4d90*/  @!UPT UIADD3 URZ, UPT, UPT, URZ, URZ, URZ ;  /* 0x000000fffffff290 */ /* 0x000fe4000fffe0ff */
.L_x_92:
[----:B------:R-:W3:Y:S01]  /*4da0*/  SYNCS.PHASECHK.TRANS64.TRYWAIT P2, [UR21+0x70], R9 ;  /* 0x00007009ff0075a7 */ /* 0x000ee20008041115 */
[----:B------:R-:W-:Y:S04]  /*4db0*/  ELECT P0, URZ, PT ;  /* 0x0000000000ff782f */ /* 0x000fe80003800000 */
[----:B------:R-:W-:Y:S11]  /*4dc0*/  PLOP3.LUT P1, PT, P1, P0, PT, 0xf2, 0x2f ;  /* 0x00000000002f781c */ /* 0x000ff60000f21e72 */
[----:B------:R-:W-:Y:S02]  /*4dd0*/  @!UPT UIADD3 URZ, UPT, UPT, URZ, URZ, URZ ;  /* 0x000000fffffff290 */ /* 0x000fe4000fffe0ff */
[----:B------:R-:W-:Y:S05]  /*4de0*/  @!P1 IADD3 R8, P0, PT, R16, 0x580, RZ ;  /* 0x0000058010089810 */ /* 0x000fea0007f1e0ff */
[----:B------:R-:W-:Y:S01]  /*4df0*/  @!P1 IMAD.X R6, RZ, RZ, R17, P0 ;  /* 0x000000ffff069224 */ /* 0x000fe200000e0611 */
[----:B---3--:R-:W-:Y:S07]  /*4e00*/  @!P2 BRA `(.L_x_93) ;  /* 0x000000580058a947 */ /* 0x008fee0003800000 */
.L_x_179:
[----:B------:R-:W-:Y:S01]  /*4e10*/  @!P1 R2UR UR5, R8 ;  /* 0x00000000080592ca */ /* 0x000fe200000e0000 */
[----:B------:R-:W-:Y:S01]  /*4e20*/  VOTEU.ALL UP0, P1 ;  /* 0x0000000000ff7886 */ /* 0x000fe20000800000 */
[----:B------:R-:W-:Y:S01]  /*4e30*/  @!P1 R2UR UR4, R6 ;  /* 0x00000000060492ca */ /* 0x000fe200000e0000 */
[----:B------:R-:W-:Y:S01]  /*4e40*/  UMOV UR6, 0x0 ;  /* 0x0000000000067882 */ /* 0x000fe20000000000 */
[----:B------:R-:W-:Y:S01]  /*4e50*/  UMOV UR7, 0x10000000 ;  /* 0x1000000000077882 */ /* 0x000fe20000000000 */
[----:B------:R-:W-:Y:S01]  /*4e60*/  UMOV UR44, UR36 ;  /* 0x00000024002c7c82 */ /* 0x000fe20008000000 */
[----:B------:R-:W-:Y:S01]  /*4e70*/  @!UP0 UIADD3 UR40, UPT, UPT, UR21, 0x200, URZ ;  /* 0x0000020015288890 */ /* 0x000fe2000fffe0ff */
[----:B--2---:R-:W-:Y:S01]  /*4e80*/  @!P1 IMAD.MOV.U32 R0, RZ, RZ, 0x1000 ;  /* 0x00001000ff009424 */ /* 0x004fe200078e00ff */
[----:B------:R-:W-:Y:S01]  /*4e90*/  @!UP0 UIADD3 UR10, UPT, UPT, UR42, 0x80, URZ ;  /* 0x000000802a0a8890 */ /* 0x000fe2000fffe0ff */
[----:B------:R-:W-:Y:S01]  /*4ea0*/  @!P1 IADD3 R8, P0, PT, R16, 0x580, RZ ;  /* 0x0000058010089810 */ /* 0x000fe20007f1e0ff */
[----:B------:R-:W-:Y:S01]  /*4eb0*/  @!UP0 UIADD3 UR8, UPT, UPT, UR21, 0xa00, URZ ;  /* 0x00000a0015088890 */ /* 0x000fe2000fffe0ff */
[----:B------:R-:W-:Y:S02]  /*4ec0*/  VOTEU.ALL UP0, P1 ;  /* 0x0000000000ff7886 */ /* 0x000fe40000800000 */
[----:B------:R-:W-:Y:S01]  /*4ed0*/  IMAD.U32 R10, RZ, RZ, UR5 ;  /* 0x00000005ff0a7e24 */ /* 0x000fe2000f8e00ff */
[----:B------:R-:W-:Y:S01]  /*4ee0*/  UMOV UR9, UR41 ;  /* 0x0000002900097c82 */ /* 0x000fe20008000000 */
[----:B------:R-:W-:Y:S01]  /*4ef0*/  IMAD.U32 R11, RZ, RZ, UR4 ;  /* 0x00000004ff0b7e24 */ /* 0x000fe2000f8e00ff */
[----:B------:R-:W-:Y:S01]  /*4f00*/  UMOV UR11, UR43 ;  /* 0x0000002b000b7c82 */ /* 0x000fe20008000000 */
[----:B------:R-:W-:Y:S01]  /*4f10*/  UMOV UR12, UR36 ;  /* 0x00000024000c7c82 */ /* 0x000fe20008000000 */
[----:B------:R-:W-:Y:S01]  /*4f20*/  @!P1 R2UR UR4, R10 ;  /* 0x000000000a0492ca */ /* 0x000fe200000e0000 */
[----:B------:R-:W-:Y:S01]  /*4f30*/  @!P1 IMAD.X R6, RZ, RZ, R17, P0 ;  /* 0x000000ffff069224 */ /* 0x000fe200000e0611 */
[----:B------:R-:W-:Y:S11]  /*4f40*/  @!P1 R2UR UR5, R11 ;  /* 0x000000000b0592ca */ /* 0x000ff600000e0000 */
[----:B------:R-:W-:Y:S02]  /*4f50*/  @!UPT UIADD3 URZ, UPT, UPT, URZ, URZ, URZ ;  /* 0x000000fffffff290 */ /* 0x000fe4000fffe0ff */
[----:B------:R2:W-:Y:S01]  /*4f60*/  @!UP0 UTMALDG.3D [UR40], [UR4], desc[UR6] ;  /* 0x00000628040085b4 */ /* 0x0005e20008011000 */
[----:B------:R-:W-:Y:S05]  /*4f70*/  VOTEU.ALL UP0, P1 ;  /* 0x0000000000ff7886 */ /* 0x000fea0000800000 */
[----:B------:R2:W-:Y:S01]  /*4f80*/  @!UP0 UTMALDG.3D [UR8], [UR4], desc[UR6] ;  /* 0x00000608040085b4 */ /* 0x0005e20008011000 */
[----:B------:R2:W-:Y:S01]  /*4f90*/  @!P1 SYNCS.ARRIVE.TRANS64.RED.A0TR RZ, [UR21+0x50], R0 ;  /* 0x00005000ffff99a7 */ /* 0x0005e20008300415 */
[----:B------:R-:W-:Y:S01]  /*4fa0*/  SYNCS.ARRIVE.TRANS64.RED.A1T0 RZ, [UR46], RZ ;  /* 0x000000ffffff79a7 */ /* 0x000fe2000810042e */
[----:B------:R-:W3:Y:S02]  /*4fb0*/  SYNCS.PHASECHK.TRANS64.TRYWAIT P2, [UR21+0x78], R9 ;  /* 0x00007809ff0075a7 */ /* 0x000ee40008041115 */
[----:B--23--:R-:W-:Y:S05]  /*4fc0*/  @!P2 BRA `(.L_x_94) ;  /* 0x000000580000a947 */ /* 0x00cfea0003800000 */
.L_x_181:
        /* <DEDUP_REMOVED lines=10> */
[----:B------:R-:W-:Y:S02]  /*5070*/  @!UP0 UIADD3 UR10, UPT, UPT, UR42, 0xa0, URZ ;  /* 0x000000a02a0a8890 */ /* 0x000fe4000fffe0ff */
[----:B------:R-:W-:Y:S01]  /*5080*/  @!UP0 UIADD3 UR8, UPT, UPT, UR21, 0x1a00, URZ ;  /* 0x00001a0015088890 */ /* 0x000fe2000fffe0ff */
[----:B------:R-:W-:Y:S01]  /*5090*/  IMAD.U32 R10, RZ, RZ, UR5 ;  /* 0x00000005ff0a7e24 */ /* 0x000fe2000f8e00ff */
[----:B------:R-:W-:Y:S01]  /*50a0*/  VOTEU.ALL UP0, P1 ;  /* 0x0000000000ff7886 */ /* 0x000fe20000800000 */
[----:B------:R-:W-:Y:S01]  /*50b0*/  IMAD.U32 R11, RZ, RZ, UR4 ;  /* 0x00000004ff0b7e24 */ /* 0x000fe2000f8e00ff */
[----:B------:R-:W-:Y:S01]  /*50c0*/  UMOV UR9, UR33 ;  /* 0x0000002100097c82 */ /* 0x000fe20008000000 */
[----:B------:R-:W-:Y:S01]  /*50d0*/  UMOV UR11, UR43 ;  /* 0x0000002b000b7c82 */ /* 0x000fe20008000000 */
[----:B------:R-:W-:Y:S01]  /*50e0*/  @!P1 R2UR UR4, R10 ;  /* 0x000000000a0492ca */ /* 0x000fe200000e0000 */
[----:B------:R-:W-:Y:S01]  /*50f0*/  UMOV UR12, UR36 ;  /* 0x00000024000c7c82 */ /* 0x000fe20008000000 */
[----:B------:R-:W-:Y:S01]  /*5100*/  @!P1 R2UR UR5, R11 ;  /* 0x000000000b0592ca */ /* 0x000fe200000e0000 */
[----:B------:R-:W-:Y:S11]  /*5110*/  @!P1 IMAD.X R6, RZ, RZ, R17, P0 ;  /* 0x000000ffff069224 */ /* 0x000ff600000e0611 */
[----:B------:R-:W-:Y:S01]  /*5120*/  @!UPT UIADD3 URZ, UPT, UPT, URZ, URZ, URZ ;  /* 0x000000fffffff290 */ /* 0x000fe2000fffe0ff */
[----:B------:R2:W-:Y:S01]  /*5130*/  @!UP0 UTMALDG.3D [UR32], [UR4], desc[UR6] ;  /* 0x00000620040085b4 */ /* 0x0005e20008011000 */
[----:B------:R-:W-:Y:S05]  /*5140*/  VOTEU.ALL UP0, P1 ;  /* 0x0000000000ff7886 */ /* 0x000fea0000800000 */
[----:B------:R2:W-:Y:S01]  /*5150*/  @!UP0 UTMALDG.3D [UR8], [UR4], desc[UR6] ;  /* 0x00000608040085b4 */ /* 0x0005e20008011000 */
[----:B------:R2:W-:Y:S01]  /*5160*/  @!P1 SYNCS.ARRIVE.TRANS64.RED.A0TR RZ, [UR21+0x58], R0 ;  /* 0x00005800ffff99a7 */ /* 0x0005e20008300415 */
[----:B------:R-:W-:Y:S01]  /*5170*/  SYNCS.ARRIVE.TRANS64.RED.A1T0 RZ, [UR39], RZ ;  /* 0x000000ffffff79a7 */ /* 0x000fe20008100427 */
[----:B------:R-:W3:Y:S02]  /*5180*/  SYNCS.PHASECHK.TRANS64.TRYWAIT P2, [UR21+0x80], R9 ;  /* 0x00008009ff0075a7 */ /* 0x000ee40008041115 */
[----:B--23--:R-:W-:Y:S05]  /*5190*/  @!P2 BRA `(.L_x_95) ;  /* 0x0000005400a4a947 */ /* 0x00cfea0003800000 */
.L_x_183:
        /* <DEDUP_REMOVED lines=9> */
[----:B------:R-:W-:Y:S01]  /*5230*/  VIADD R14, R14, 0x1 ;  /* 0x000000010e0e7836 */ /* 0x000fe20000000000 */
        /* <DEDUP_REMOVED lines=10> */
[----:B------:R-:W-:Y:S11]  /*52e0*/  UMOV UR12, UR36 ;  /* 0x00000024000c7c82 */ /* 0x000ff60008000000 */
        /* <DEDUP_REMOVED lines=8> */
.L_x_185:
[----:B------:R-:W-:Y:S01]  /*5370*/  UIADD3 UR32, UPT, UPT, UR13, UR59, URZ ;  /* 0x0000003b0d207290 */ /* 0x000fe2000fffe0ff */
[----:B------:R-:W-:Y:S01]  /*5380*/  @!P1 IADD3 R6, P0, PT, R16, 0x580, RZ ;  /* 0x0000058010069810 */ /* 0x000fe20007f1e0ff */
[----:B------:R-:W-:Y:S01]  /*5390*/  UPLOP3.LUT UP2, UPT, UPT, UPT, UPT, 0x80, 0x8 ;  /* 0x000000000008789c */ /* 0x000fe20003f4f070 */
[----:B------:R-:W-:Y:S01]  /*53a0*/  R2UR UR24, R88 ;  /* 0x00000000581872ca */ /* 0x000fe200000e0000 */
[----:B------:R-:W-:Y:S01]  /*53b0*/  VOTEU.ALL UP0, P1 ;  /* 0x0000000000ff7886 */ /* 0x000fe20000800000 */
[----:B------:R-:W-:Y:S01]  /*53c0*/  @!P1 R2UR UR5, R6 ;  /* 0x00000000060592ca */ /* 0x000fe200000e0000 */
[----:B--2---:R-:W-:Y:S01]  /*53d0*/  @!P1 IMAD.X R0, RZ, RZ, R17, P0 ;  /* 0x000000ffff009224 */ /* 0x004fe200000e0611 */
[----:B------:R-:W-:Y:S01]  /*53e0*/  UMOV UR6, 0x0 ;  /* 0x0000000000067882 */ /* 0x000fe20000000000 */
[----:B------:R-:W-:Y:S01]  /*53f0*/  UMOV UR7, 0x10000000 ;  /* 0x1000000000077882 */ /* 0x000fe20000000000 */
[----:B------:R-:W-:Y:S01]  /*5400*/  @!UP0 UIADD3 UR18, UPT, UPT, UR42, 0x60, URZ ;  /* 0x000000602a128890 */ /* 0x000fe2000fffe0ff */
[----:B------:R-:W-:Y:S01]  /*5410*/  ISETP.NE.AND P0, PT, R14, 0x2, PT ;  /* 0x000000020e00780c */ /* 0x000fe20003f05270 */
[----:B------:R-:W-:Y:S01]  /*5420*/  @!UP0 UIADD3 UR16, UPT, UPT, UR21, 0x3200, URZ ;  /* 0x0000320015108890 */ /* 0x000fe2000fffe0ff */
[----:B------:R-:W-:Y:S01]  /*5430*/  @!P1 R2UR UR4, R0 ;  /* 0x00000000000492ca */ /* 0x000fe200000e0000 */
[----:B------:R-:W-:Y:S01]  /*5440*/  @!UP0 UIADD3 UR17, UPT, UPT, UR21, 0x68, URZ ;  /* 0x0000006815118890 */ /* 0x000fe2000fffe0ff */
[----:B------:R-:W-:Y:S01]  /*5450*/  SEL R0, RZ, 0x1, P0 ;  /* 0x00000001ff007807 */ /* 0x000fe20000000000 */
[----:B------:R-:W-:Y:S01]  /*5460*/  @!UP0 UIADD3 UR10, UPT, UPT, UR42, 0xe0, URZ ;  /* 0x000000e02a0a8890 */ /* 0x000fe2000fffe0ff */
[----:B------:R-:W-:Y:S01]  /*5470*/  LOP3.LUT R15, R15, 0x1, RZ, 0x3c, !PT ;  /* 0x000000010f0f7812 */ /* 0x000fe200078e3cff */
[----:B------:R-:W-:Y:S01]  /*5480*/  @!UP0 UIADD3 UR8, UPT, UPT, UR21, 0x3a00, URZ ;  /* 0x00003a0015088890 */ /* 0x000fe2000fffe0ff */
[----:B------:R-:W-:Y:S01]  /*5490*/  IMAD.U32 R8, RZ, RZ, UR5 ;  /* 0x00000005ff087e24 */ /* 0x000fe2000f8e00ff */
[----:B------:R-:W-:Y:S01]  /*54a0*/  VOTEU.ALL UP0, P1 ;  /* 0x0000000000ff7886 */ /* 0x000fe20000800000 */
[----:B------:R-:W-:Y:S01]  /*54b0*/  UMOV UR19, UR43 ;  /* 0x0000002b00137c82 */ /* 0x000fe20008000000 */
[----:B------:R-:W-:Y:S01]  /*54c0*/  UMOV UR20, UR36 ;  /* 0x0000002400147c82 */ /* 0x000fe20008000000 */
[----:B------:R-:W-:Y:S01]  /*54d0*/  UMOV UR11, UR43 ;  /* 0x0000002b000b7c82 */ /* 0x000fe20008000000 */
[----:B------:R-:W-:Y:S01]  /*54e0*/  UMOV UR12, UR36 ;  /* 0x00000024000c7c82 */ /* 0x000fe20008000000 */
[----:B------:R-:W-:Y:S01]  /*54f0*/  UMOV UR9, UR17 ;  /* 0x0000001100097c82 */ /* 0x000fe20008000000 */
[----:B------:R-:W-:Y:S01]  /*5500*/  IMAD.U32 R9, RZ, RZ, UR4 ;  /* 0x00000004ff097e24 */ /* 0x000fe2000f8e00ff */
[----:B------:R-:W-:Y:S01]  /*5510*/  @!P1 R2UR UR4, R8 ;  /* 0x00000000080492ca */ /* 0x000fe200000e0000 */
[----:B------:R-:W-:Y:S01]  /*5520*/  UMOV UR36, UR29 ;  /* 0x0000001d00247c82 */ /* 0x000fe20008000000 */
[----:B------:R-:W-:Y:S02]  /*5530*/  LOP3.LUT R13, R13, R0, RZ, 0x3c, !PT ;  /* 0x000000000d0d7212 */ /* 0x000fe400078e3cff */
[----:B------:R-:W-:Y:S02]  /*5540*/  @!P1 R2UR UR5, R9 ;  /* 0x00000000090592ca */ /* 0x000fe400000e0000 */
[----:B------:R-:W-:Y:S11]  /*5550*/  SEL R14, R14, RZ, P0 ;  /* 0x000000ff0e0e7207 */ /* 0x000ff60000000000 */
[----:B------:R2:W-:Y:S01]  /*5560*/  @!UP0 UTMALDG.3D [UR16], [UR4], desc[UR6] ;  /* 0x00000610040085b4 */ /* 0x0005e20008011000 */
[----:B------:R-:W-:Y:S05]  /*5570*/  VOTEU.ALL UP0, P1 ;  /* 0x0000000000ff7886 */ /* 0x000fea0000800000 */
[----:B------:R3:W-:Y:S01]  /*5580*/  @!UP0 UTMALDG.3D [UR8], [UR4], desc[UR6] ;  /* 0x00000608040085b4 */ /* 0x0007e20008011000 */
[----:B------:R3:W-:Y:S01]  /*5590*/  @!P1 SYNCS.ARRIVE.TRANS64.RED.A0TR RZ, [UR21+0x68], R7 ;  /* 0x00006807ffff99a7 */ /* 0x0007e20008300415 */
[----:B------:R-:W-:Y:S01]  /*55a0*/  SYNCS.ARRIVE.TRANS64.RED.A1T0 RZ, [UR37], RZ ;  /* 0x000000ffffff79a7 */ /* 0x000fe20008100425 */
[----:B--2---:R-:W-:Y:S01]  /*55b0*/  UIADD3 UR20, UPT, UPT, UR14, UR24, URZ ;  /* 0x000000180e147290 */ /* 0x004fe2000fffe0ff */
[----:B------:R-:W-:Y:S11]  /*55c0*/  BRA.U UP1, `(.L_x_97) ;  /* 0xfffffff101087547 */ /* 0x000ff6000b83ffff */
[----:B------:R-:W-:-:S04]  /*55d0*/  SHF.L.U32 R3, R15, 0x1f, RZ ;  /* 0x0000001f0f037819 */ /* 0x000fc800000006ff */
[----:B------:R-:W2:Y:S02]  /*55e0*/  SYNCS.PHASECHK.TRANS64.TRYWAIT P0, [UR21+0x70], R3 ;  /* 0x00007003ff0075a7 */ /* 0x000ea40008001115 */
[----:B--2---:R-:W-:Y:S05]  /*55f0*/  @!P0 BRA `(.L_x_98) ;  /* 0x0000005000bc8947 */ /* 0x004fea0003800000 */
.L_x_187:
[----:B------:R-:W4:Y:S02]  /*5600*/  SYNCS.PHASECHK.TRANS64.TRYWAIT P0, [UR21+0x78], R3 ;  /* 0x00007803ff0075a7 */ /* 0x000f240008001115 */
[----:B----4-:R-:W-:Y:S05]  /*5610*/  @!P0 BRA `(.L_x_99) ;  /* 0x0000005000cc8947 */ /* 0x010fea0003800000 */
.L_x_189:
[----:B------:R-:W4:Y:S02]  /*5620*/  SYNCS.PHASECHK.TRANS64.TRYWAIT P0, [UR21+0x80], R3 ;  /* 0x00008003ff0075a7 */ /* 0x000f240008001115 */
[----:B----4-:R-:W-:Y:S05]  /*5630*/  @!P0 BRA `(.L_x_100) ;  /* 0x0000005000dc8947 */ /* 0x010fea0003800000 */
.L_x_191:
[----:B--2---:R-:W-:-:S07]  /*5640*/  MOV R0, UR21 ;  /* 0x0000001500007c02 */ /* 0x004fce0008000f00 */
.L_x_101:
[----:B--2---:R-:W-:-:S04]  /*5650*/  SHF.L.U32 R3, R15, 0x1f, RZ ;  /* 0x0000001f0f037819 */ /* 0x004fc800000006ff */
[----:B------:R2:W4:Y:S03]  /*5660*/  SYNCS.PHASECHK.TRANS64.TRYWAIT P0, [R0+URZ+0x88], R3 ;  /* 0x00008803000075a7 */ /* 0x00052600080011ff */
[----:B----4-:R-:W-:Y:S05]  /*5670*/  @!P0 NANOSLEEP.SYNCS 0x989680 ;  /* 0x009896800000895d */ /* 0x010fea0003900000 */
[----:B------:R-:W4:Y:S02]  /*5680*/  @!P0 SYNCS.PHASECHK.TRANS64 P0, [R0+URZ+0x88], R3 ;  /* 0x00008803000085a7 */ /* 0x000f2400080010ff */
[----:B-1-34-:R-:W-:Y:S05]  /*5690*/  @P0 EXIT ;  /* 0x000000000000094d */ /* 0x01afea0003800000 */
[----:B------:R-:W-:Y:S05]  /*56a0*/  BRA `(.L_x_101) ;  /* 0xfffffffc00e87947 */ /* 0x000fea000383ffff */
.L_x_86:
[----:B------:R-:W-:-:S06]  /*56b0*/  UISETP.GE.AND UP0, UPT, UR13, 0x4, UPT ;  /* 0x000000040d00788c */ /* 0x000fcc000bf06270 */
[----:B------:R-:W-:-:S13]  /*56c0*/  PLOP3.LUT P0, PT, PT, PT, UP0, 0x80, 0x8 ;  /* 0x000000000008781c */ /* 0x000fda0003f0f008 */
[----:B------:R-:W-:Y:S05]  /*56d0*/  @!P0 EXIT ;  /* 0x000000000000894d */ /* 0x000fea0003800000 */
[----:B------:R-:W-:Y:S01]  /*56e0*/  BAR.SYNC.DEFER_BLOCKING 0x6, 0xa0 ;  /* 0x0182800000007b1d */ /* 0x000fe20000010000 */
[----:B------:R-:W-:Y:S01]  /*56f0*/  IMAD.SHL.U32 R4, R87, 0x200000, RZ ;  /* 0x0020000057047824 */ /* 0x000fe200078e00ff */
[----:B------:R-:W-:Y:S01]  /*5700*/  CS2R R94, SRZ ;  /* 0x00000000005e7805 */ /* 0x000fe2000001ff00 */
[C---:B------:R-:W-:Y:S01]  /*5710*/  IMAD.SHL.U32 R85, R97.reuse, 0x20, RZ ;  /* 0x0000002061557824 */ /* 0x040fe200078e00ff */
[----:B------:R-:W-:Y:S01]  /*5720*/  CS2R R92, SRZ ;  /* 0x00000000005c7805 */ /* 0x000fe2000001ff00 */
[C---:B------:R-:W-:Y:S01]  /*5730*/  IMAD.U32 R37, R97.reuse, 0x10000, RZ ;  /* 0x0001000061257824 */ /* 0x040fe200078e00ff */
[----:B------:R-:W-:Y:S02]  /*5740*/  UMOV UR43, 0x400 ;  /* 0x00000400002b7882 */ /* 0x000fe40000000000 */
[----:B------:R-:W1:Y:S01]  /*5750*/  LDC.64 R82, c[0x0][0x8b0] ;  /* 0x00022c00ff527b82 */ /* 0x000e620000000a00 */
[----:B------:R-:W-:Y:S01]  /*5760*/  ULEA UR43, UR58, UR43, 0x18 ;  /* 0x0000002b3a2b7291 */ /* 0x000fe2000f8ec0ff */
[----:B------:R-:W-:Y:S01]  /*5770*/  IMAD.SHL.U32 R5, R97, 0x4, RZ ;  /* 0x0000000461057824 */ /* 0x000fe200078e00ff */
[----:B------:R-:W-:Y:S01]  /*5780*/  LOP3.LUT R4, R4, 0x200000, RZ, 0xc0, !PT ;  /* 0x0020000004047812 */ /* 0x000fe200078ec0ff */
[----:B------:R-:W-:Y:S01]  /*5790*/  IMAD.SHL.U32 R7, R87, 0x400, RZ ;  /* 0x0000040057077824 */ /* 0x000fe200078e00ff */
[C---:B------:R-:W-:Y:S01]  /*57a0*/  LOP3.LUT R6, R85.reuse, 0x80, RZ, 0xc0, !PT ;  /* 0x0000008055067812 */ /* 0x040fe200078ec0ff */
[----:B------:R-:W-:Y:S01]  /*57b0*/  UIADD3 UR4, UPT, UPT, UR43, 0x4200, URZ ;  /* 0x000042002b047890 */ /* 0x000fe2000fffe0ff */
[C---:B------:R-:W-:Y:S01]  /*57c0*/  LOP3.LUT R84, R85.reuse, 0xb60, RZ, 0xc0, !PT ;  /* 0x00000b6055547812 */ /* 0x040fe200078ec0ff */
[----:B------:R-:W2:Y:S01]  /*57d0*/  LDC.64 R80, c[0x0][0x8a8] ;  /* 0x00022a00ff507b82 */ /* 0x000ea20000000a00 */
[----:B------:R-:W-:Y:S01]  /*57e0*/  UIADD3 UR5, UPT, UPT, UR43, 0x200, URZ ;  /* 0x000002002b057890 */ /* 0x000fe2000fffe0ff */
[----:B------:R-:W-:Y:S01]  /*57f0*/  LOP3.LUT R37, R4, 0x400000, R37, 0xf8, !PT ;  /* 0x0040000004257812 */ /* 0x000fe200078ef825 */
[----:B------:R-:W-:Y:S01]  /*5800*/  IMAD.MOV.U32 R36, RZ, RZ, RZ ;  /* 0x000000ffff247224 */ /* 0x000fe200078e00ff */
[----:B------:R-:W-:Y:S01]  /*5810*/  LOP3.LUT R5, R6, 0x10, R5, 0xf8, !PT ;  /* 0x0000001006057812 */ /* 0x000fe200078ef805 */
[----:B------:R-:W-:Y:S01]  /*5820*/  IMAD.MOV.U32 R91, RZ, RZ, RZ ;  /* 0x000000ffff5b7224 */ /* 0x000fe200078e00ff */
[----:B------:R-:W-:Y:S01]  /*5830*/  LOP3.LUT R84, R84, 0x400, R7, 0xf8, !PT ;  /* 0x0000040054547812 */ /* 0x000fe200078ef807 */
[----:B------:R-:W-:Y:S01]  /*5840*/  IMAD.U32 R98, RZ, RZ, UR5 ;  /* 0x00000005ff627e24 */ /* 0x000fe2000f8e00ff */
[----:B------:R-:W-:Y:S01]  /*5850*/  LOP3.LUT P0, RZ, R85, 0x80, RZ, 0xc0, !PT ;  /* 0x0000008055ff7812 */ /* 0x000fe2000780c0ff */
[----:B------:R-:W3:Y:S01]  /*5860*/  LDS R0, [UR43+0x150] ;  /* 0x0001502bff007984 */ /* 0x000ee20008000800 */
[----:B------:R-:W-:Y:S01]  /*5870*/  LOP3.LUT R84, R84, R5, RZ, 0xfc, !PT ;  /* 0x0000000554547212 */ /* 0x000fe200078efcff */
[----:B------:R-:W-:Y:S01]  /*5880*/  IMAD.U32 R96, RZ, RZ, UR4 ;  /* 0x00000004ff607e24 */ /* 0x000fe2000f8e00ff */
[----:B------:R-:W-:Y:S01]  /*5890*/  P2R R4, PR, RZ, 0x1 ;  /* 0x00000001ff047803 */ /* 0x000fe20000000000 */
[----:B------:R-:W4:Y:S01]  /*58a0*/  LDCU UR57, c[0x0][0x370] ;  /* 0x00006e00ff3977ac */ /* 0x000f220008000800 */
[----:B------:R-:W-:Y:S01]  /*58b0*/  LOP3.LUT R97, R97, 0x60, RZ, 0xc0, !PT ;  /* 0x0000006061617812 */ /* 0x000fe200078ec0ff */
[----:B------:R-:W1:Y:S01]  /*58c0*/  LDCU.64 UR62, c[0x0][0x348] ;  /* 0x00006900ff3e77ac */ /* 0x000e620008000a00 */
[----:B------:R-:W1:Y:S01]  /*58d0*/  LDCU UR42, c[0x0][0xb0c] ;  /* 0x00016180ff2a77ac */ /* 0x000e620008000800 */
[----:B------:R-:W1:Y:S01]  /*58e0*/  LDCU UR39, c[0x0][0xb30] ;  /* 0x00016600ff2777ac */ /* 0x000e620008000800 */
[----:B------:R-:W1:Y:S01]  /*58f0*/  LDCU.64 UR46, c[0x0][0x888] ;  /* 0x00011100ff2e77ac */ /* 0x000e620008000a00 */
[----:B------:R-:W1:Y:S01]  /*5900*/  LDCU.64 UR40, c[0x0][0xb28] ;  /* 0x00016500ff2877ac */ /* 0x000e620008000a00 */
[----:B------:R-:W1:Y:S01]  /*5910*/  LDCU.64 UR60, c[0x0][0x890] ;  /* 0x00011200ff3c77ac */ /* 0x000e620008000a00 */
[----:B------:R-:W1:Y:S01]  /*5920*/  LDCU.128 UR52, c[0x0][0xb10] ;  /* 0x00016200ff3477ac */ /* 0x000e620008000c00 */
[----:B------:R-:W1:Y:S02]  /*5930*/  LDCU UR56, c[0x0][0x374] ;  /* 0x00006e80ff3877ac */ /* 0x000e640008000800 */
[----:B-1234-:R-:W-:-:S07]  /*5940*/  IMAD.IADD R37, R0, 0x1, R37 ;  /* 0x0000000100257824 */ /* 0x01efce00078e0225 */
.L_x_143:
[C---:B------:R-:W-:Y:S02]  /*5950*/  LEA R3, R91.reuse, UR43, 0x3 ;  /* 0x0000002b5b037c11 */ /* 0x040fe4000f8e18ff */
[----:B------:R-:W-:Y:S02]  /*5960*/  SHF.L.U32 R0, R94, 0x1f, RZ ;  /* 0x0000001f5e007819 */ /* 0x000fe400000006ff */
[----:B------:R-:W-:Y:S02]  /*5970*/  LEA R5, R91, UR43, 0x4 ;  /* 0x0000002b5b057c11 */ /* 0x000fe4000f8e20ff */
[----:B------:R-:W1:Y:S02]  /*5980*/  SYNCS.PHASECHK.TRANS64.TRYWAIT P0, [R3+URZ+0xa0], R0 ;  /* 0x0000a000030075a7 */ /* 0x000e6400080011ff */
[----:B-12---:R-:W-:Y:S05]  /*5990*/  @!P0 BRA `(.L_x_102) ;  /* 0x00000050001c8947 */ /* 0x006fea0003800000 */
.L_x_192:
        /* <DEDUP_REMOVED lines=11> */
[----:B------:R-:W-:Y:S01]  /*5a50*/  PLOP3.LUT P0, PT, PT, PT, UP1, 0x80, 0x8 ;  /* 0x000000000008781c */ /* 0x000fe20003f0f018 */
[----:B------:R-:W-:Y:S11]  /*5a60*/  UP2UR UR44, UPR, URZ, 0x2 ;  /* 0x00000002ff2c7883 */ /* 0x000ff60008000000 */
[----:B------:R-:W-:Y:S01]  /*5a70*/  @!UPT UIADD3 URZ, UPT, UPT, URZ, URZ, URZ ;  /* 0x000000fffffff290 */ /* 0x000fe2000fffe0ff */
[----:B-1----:R-:W-:Y:S02]  /*5a80*/  @P0 SHF.R.U32.HI R0, RZ, 0x10, R5 ;  /* 0x00000010ff000819 */ /* 0x002fe40000011605 */
        /* <DEDUP_REMOVED lines=12> */
[----:B------:R-:W2:Y:S01]  /*5b50*/  LDCU UR12, c[0x0][0xb20] ;  /* 0x00016400ff0c77ac */ /* 0x000ea20008000800 */
[----:B------:R-:W-:Y:S02]  /*5b60*/  UIMAD.WIDE.U32 UR4, UR56, UR55, URZ ;  /* 0x00000037380472a5 */ /* 0x000fe4000f8e00ff */
[----:B------:R-:W-:Y:S02]  /*5b70*/  UIMAD.WIDE.U32 UR6, UR57, UR52, URZ ;  /* 0x00000034390672a5 */ /* 0x000fe4000f8e00ff */
[----:B------:R-:W-:Y:S02]  /*5b80*/  UISETP.NE.AND UP0, UPT, UR54, 0x1, UPT ;  /* 0x000000013600788c */ /* 0x000fe4000bf05270 */
[----:B------:R-:W-:Y:S02]  /*5b90*/  UIMAD.WIDE.U32 UR8, UR37, UR55, URZ ;  /* 0x00000037250872a5 */ /* 0x000fe4000f8e00ff */
[----:B------:R-:W-:Y:S02]  /*5ba0*/  UIMAD.WIDE.U32 UR10, UR38, UR52, URZ ;  /* 0x00000034260a72a5 */ /* 0x000fe4000f8e00ff */
[----:B------:R-:W-:Y:S02]  /*5bb0*/  UISETP.NE.AND UP1, UPT, UR42, 0x1, UPT ;  /* 0x000000012a00788c */ /* 0x000fe4000bf25270 */
[----:B------:R-:W-:Y:S01]  /*5bc0*/  UISETP.NE.AND UP2, UPT, UR45, 0x1, UPT ;  /* 0x000000012d00788c */ /* 0x000fe2000bf45270 */
[----:B------:R-:W-:Y:S02]  /*5bd0*/  UMOV UR4, UR5 ;  /* 0x0000000500047c82 */ /* 0x000fe40008000000 */
[----:B--2---:R-:W-:Y:S03]  /*5be0*/  USHF.R.U32.HI UR5, URZ, UR12, UR4 ;  /* 0x0000000cff057299 */ /* 0x004fe60008011604 */
[----:B------:R-:W-:Y:S02]  /*5bf0*/  UMOV UR4, UR7 ;  /* 0x0000000700047c82 */ /* 0x000fe40008000000 */
[----:B------:R-:W-:Y:S02]  /*5c00*/  USHF.R.U32.HI UR7, URZ, UR53, UR4 ;  /* 0x00000035ff077299 */ /* 0x000fe40008011604 */
[----:B------:R-:W-:Y:S02]  /*5c10*/  USEL UR4, UR56, UR5, !UP0 ;  /* 0x0000000538047287 */ /* 0x000fe4000c000000 */
[----:B------:R-:W-:Y:S01]  /*5c20*/  USEL UR7, UR57, UR7, !UP1 ;  /* 0x0000000739077287 */ /* 0x000fe2000c800000 */
[----:B------:R-:W-:Y:S01]  /*5c30*/  UMOV UR5, UR9 ;  /* 0x0000000900057c82 */ /* 0x000fe20008000000 */
[----:B------:R-:W-:Y:S02]  /*5c40*/  UIMAD.WIDE.U32 UR8, UR4, UR40, URZ ;  /* 0x00000028040872a5 */ /* 0x000fe4000f8e00ff */
[----:B------:R-:W-:Y:S03]  /*5c50*/  USHF.R.U32.HI UR6, URZ, UR12, UR5 ;  /* 0x0000000cff067299 */ /* 0x000fe60008011605 */
[----:B------:R-:W-:Y:S01]  /*5c60*/  UMOV UR5, UR11 ;  /* 0x0000000b00057c82 */ /* 0x000fe20008000000 */
[----:B------:R-:W-:Y:S02]  /*5c70*/  UIMAD.WIDE.U32 UR10, UR7, UR40, URZ ;  /* 0x00000028070a72a5 */ /* 0x000fe4000f8e00ff */
[----:B------:R-:W-:Y:S02]  /*5c80*/  USHF.R.U32.HI UR12, URZ, UR53, UR5 ;  /* 0x00000035ff0c7299 */ /* 0x000fe40008011605 */
[----:B------:R-:W-:Y:S01]  /*5c90*/  USEL UR6, UR37, UR6, !UP0 ;  /* 0x0000000625067287 */ /* 0x000fe2000c000000 */
[----:B------:R-:W-:Y:S02]  /*5ca0*/  UMOV UR5, UR9 ;  /* 0x0000000900057c82 */ /* 0x000fe40008000000 */
[----:B------:R-:W-:Y:S01]  /*5cb0*/  UMOV UR10, UR11 ;  /* 0x0000000b000a7c82 */ /* 0x000fe20008000000 */
[----:B------:R-:W-:Y:S02]  /*5cc0*/  @UP2 USHF.R.U32.HI UR4, URZ, UR41, UR5 ;  /* 0x00000029ff042299 */ /* 0x000fe40008011605 */
[----:B------:R-:W-:Y:S02]  /*5cd0*/  @UP2 USHF.R.U32.HI UR7, URZ, UR41, UR10 ;  /* 0x00000029ff072299 */ /* 0x000fe4000801160a */
[----:B------:R-:W-:Y:S02]  /*5ce0*/  UIMAD UR4, UR45, UR4, URZ ;  /* 0x000000042d0472a4 */ /* 0x000fe4000f8e02ff */
        /* <DEDUP_REMOVED lines=8> */
[----:B------:R-:W-:Y:S02]  /*5d70*/  USEL UR11, UR6, UR4, !UP2 ;  /* 0x00000004060b7287 */ /* 0x000fe4000d000000 */
[----:B------:R-:W-:Y:S02]  /*5d80*/  UIADD3 UR8, UPT, UPT, -UR5, URZ, URZ ;  /* 0x000000ff05087290 */ /* 0x000fe4000fffe1ff */
[----:B------:R-:W-:Y:S01]  /*5d90*/  UIADD3 UR10, UPT, UPT, -UR11, URZ, URZ ;  /* 0x000000ff0b0a7290 */ /* 0x000fe2000fffe1ff */
[----:B------:R-:W-:Y:S01]  /*5da0*/  @!UP0 UMOV UR4, UR9 ;  /* 0x0000000900048c82 */ /* 0x000fe20008000000 */
[----:B------:R-:W-:Y:S02]  /*5db0*/  UIADD3 UR9, UPT, UPT, -UR6, URZ, URZ ;  /* 0x000000ff06097290 */ /* 0x000fe4000fffe1ff */
[----:B------:R-:W-:Y:S02]  /*5dc0*/  @!UP0 USHF.R.U32.HI UR4, URZ, UR41, UR4 ;  /* 0x00000029ff048299 */ /* 0x000fe40008011604 */
[----:B------:R-:W-:Y:S02]  /*5dd0*/  UIMAD UR10, UR45, UR10, UR6 ;  /* 0x0000000a2d0a72a4 */ /* 0x000fe4000f8e0206 */
[----:B------:R-:W-:Y:S04]  /*5de0*/  @!UP0 USEL UR4, UR5, UR4, !UP2 ;  /* 0x0000000405048287 */ /* 0x000fe8000d000000 */
[----:B------:R-:W-:Y:S02]  /*5df0*/  @!UP0 UIMAD UR10, UR7, UR10, UR4 ;  /* 0x0000000a070a82a4 */ /* 0x000fe4000f8e0204 */
[----:B------:R-:W-:Y:S02]  /*5e00*/  @!UP0 UIADD3 UR11, UPT, UPT, UR11, -UR4, URZ ;  /* 0x800000040b0b8290 */ /* 0x000fe4000fffe0ff */
[----:B------:R-:W-:Y:S02]  /*5e10*/  UIMAD UR7, UR42, UR8, UR38 ;  /* 0x000000082a0772a4 */ /* 0x000fe4000f8e0226 */
[----:B------:R-:W-:Y:S02]  /*5e20*/  @!UP0 UIMAD UR6, UR11, UR45, UR5 ;  /* 0x0000002d0b0682a4 */ /* 0x000fe4000f8e0205 */
[----:B------:R-:W-:Y:S01]  /*5e30*/  UIMAD UR4, UR54, UR9, UR37 ;  /* 0x00000009360472a4 */ /* 0x000fe2000f8e0225 */
[----:B------:R-:W-:Y:S02]  /*5e40*/  @!UP0 UMOV UR5, UR10 ;  /* 0x0000000a00058c82 */ /* 0x000fe40008000000 */
[----:B------:R-:W-:Y:S02]  /*5e50*/  UIMAD UR38, UR5, UR42, UR7 ;  /* 0x0000002a052672a4 */ /* 0x000fe4000f8e0207 */
[----:B------:R-:W-:Y:S11]  /*5e60*/  UIMAD UR37, UR6, UR54, UR4 ;  /* 0x00000036062572a4 */ /* 0x000ff6000f8e0204 */
[----:B------:R-:W-:Y:S01]  /*5e70*/  @!UPT UIADD3 URZ, UPT, UPT, URZ, URZ, URZ ;  /* 0x000000fffffff290 */ /* 0x000fe2000fffe0ff */
.L_x_103:
[----:B------:R-:W-:Y:S01]  /*5e80*/  UISETP.NE.AND UP0, UPT, UR39, 0x1, UPT ;  /* 0x000000012700788c */ /* 0x000fe2000bf05270 */
[----:B------:R-:W-:Y:S01]  /*5e90*/  IADD3 R91, PT, PT, R91, 0x1, RZ ;  /* 0x000000015b5b7810 */ /* 0x000fe20007ffe0ff */
[----:B------:R-:W-:Y:S02]  /*5ea0*/  UIADD3 UR11, UPT, UPT, UR43, 0x200, URZ ;  /* 0x000002002b0b7890 */ /* 0x000fe4000fffe0ff */
[----:B------:R-:W-:Y:S02]  /*5eb0*/  USHF.L.U32 UR50, UR20, 0x6, URZ ;  /* 0x0000000614327899 */ /* 0x000fe400080006ff */
[----:B------:R-:W-:Y:S05]  /*5ec0*/  USHF.L.U32 UR49, UR32, 0x8, URZ ;  /* 0x0000000820317899 */ /* 0x000fea00080006ff */
[----:B------:R-:W2:Y:S01]  /*5ed0*/  @!UP0 LDCU.128 UR12, c[0x0][0xb10] ;  /* 0x00016200ff0c87ac */ /* 0x000ea20008000c00 */
[----:B------:R-:W3:Y:S01]  /*5ee0*/  @!UP0 LDCU UR5, c[0x0][0xb0c] ;  /* 0x00016180ff0587ac */ /* 0x000ee20008000800 */
[----:B------:R-:W4:Y:S01]  /*5ef0*/  @!UP0 LDCU UR10, c[0x0][0xb20] ;  /* 0x00016400ff0a87ac */ /* 0x000f220008000800 */
[----:B--2---:R-:W-:Y:S02]  /*5f00*/  UIMAD.WIDE.U32 UR8, UR38, UR12, URZ ;  /* 0x0000000c260872a5 */ /* 0x004fe4000f8e00ff */
[----:B------:R-:W-:Y:S02]  /*5f10*/  UIMAD.WIDE.U32 UR6, UR37, UR15, URZ ;  /* 0x0000000f250672a5 */ /* 0x000fe4000f8e00ff */
[----:B------:R-:W-:Y:S03]  /*5f20*/  @!UP0 UISETP.NE.AND UP1, UPT, UR14, 0x1, UPT ;  /* 0x000000010e00888c */ /* 0x000fe6000bf25270 */
[----:B------:R-:W-:Y:S01]  /*5f30*/  @!UP0 UMOV UR4, UR9 ;  /* 0x0000000900048c82 */ /* 0x000fe20008000000 */
[----:B---3--:R-:W-:Y:S02]  /*5f40*/  @!UP0 UISETP.NE.AND UP2, UPT, UR5, 0x1, UPT ;  /* 0x000000010500888c */ /* 0x008fe4000bf45270 */
[----:B------:R-:W-:Y:S01]  /*5f50*/  @!UP0 USHF.R.U32.HI UR4, URZ, UR13, UR4 ;  /* 0x0000000dff048299 */ /* 0x000fe20008011604 */
[----:B------:R-:W-:Y:S02]  /*5f60*/  @!UP0 UMOV UR6, UR7 ;  /* 0x0000000700068c82 */ /* 0x000fe40008000000 */
[----:B----4-:R-:W-:Y:S02]  /*5f70*/  @!UP0 USHF.R.U32.HI UR6, URZ, UR10, UR6 ;  /* 0x0000000aff068299 */ /* 0x010fe40008011606 */
[----:B------:R-:W-:Y:S02]  /*5f80*/  @!UP0 USEL UR7, UR38, UR4, !UP2 ;  /* 0x0000000426078287 */ /* 0x000fe4000d000000 */
[----:B------:R-:W-:Y:S04]  /*5f90*/  @!UP0 USEL UR6, UR37, UR6, !UP1 ;  /* 0x0000000625068287 */ /* 0x000fe8000c800000 */
[----:B------:R-:W-:Y:S02]  /*5fa0*/  @!UP0 UIADD3 UR4, UPT, UPT, -UR7, UR6, URZ ;  /* 0x0000000607048290 */ /* 0x000fe4000fffe1ff */
[----:B------:R-:W-:Y:S02]  /*5fb0*/  @!UP0 UIADD3 UR6, UPT, UPT, UR7, -UR6, URZ ;  /* 0x8000000607068290 */ /* 0x000fe4000fffe0ff */
[----:B------:R-:W-:Y:S02]  /*5fc0*/  @!UP0 UIMAD UR38, UR4, UR5, UR38 ;  /* 0x00000005042682a4 */ /* 0x000fe4000f8e0226 */
[----:B------:R-:W-:Y:S02]  /*5fd0*/  @!UP0 UIMAD UR37, UR6, UR14, UR37 ;  /* 0x0000000e062582a4 */ /* 0x000fe4000f8e0225 */
[----:B------:R-:W-:Y:S09]  /*5fe0*/  ULOP3.LUT UP0, URZ, UR11, 0x90, URZ, 0xc0, !UPT ;  /* 0x000000900bff7892 */ /* 0x000ff2000f80c0ff */
[----:B------:R-:W-:Y:S05]  /*5ff0*/  BRA.U !UP0, `(.L_x_104) ;  /* 0x0000000108407547 */ /* 0x000fea000b800000 */
[----:B------:R-:W2:Y:S01]  /*6000*/  LDCU.64 UR8, c[0x4][0x88] ;  /* 0x01001100ff0877ac */ /* 0x000ea20008000a00 */
[----:B------:R-:W-:Y:S01]  /*6010*/  MOV R3, 0x0 ;  /* 0x0000000000037802 */ /* 0x000fe20000000f00 */
[----:B------:R-:W-:Y:S02]  /*6020*/  HFMA2 R12, -RZ, RZ, 0, 5.9604644775390625e-08 ;  /* 0x00000001ff0c7431 */ /* 0x000fe400000001ff */
[----:B------:R-:W-:Y:S02]  /*6030*/  IMAD.MOV.U32 R8, RZ, RZ, 0x70 ;  /* 0x00000070ff087424 */ /* 0x000fe400078e00ff */
[----:B------:R-:W-:Y:S01]  /*6040*/  IMAD.MOV.U32 R13, RZ, RZ, RZ ;  /* 0x000000ffff0d7224 */ /* 0x000fe200078e00ff */
[----:B------:R-:W3:Y:S01]  /*6050*/  LDCU.64 UR6, c[0x4][0x90] ;  /* 0x01001200ff0677ac */ /* 0x000ee20008000a00 */
[----:B------:R-:W4:Y:S01]  /*6060*/  LDC.64 R2, c[0x4][R3] ;  /* 0x0100000003027b82 */ /* 0x000f220000000a00 */
[----:B------:R-:W1:Y:S01]  /*6070*/  LDCU.64 UR4, c[0x4][0x8] ;  /* 0x01000100ff0477ac */ /* 0x000e620008000a00 */
[----:B--2---:R-:W-:Y:S01]  /*6080*/  MOV R5, UR9 ;  /* 0x0000000900057c02 */ /* 0x004fe20008000f00 */
[----:B------:R-:W-:Y:S01]  /*6090*/  IMAD.U32 R4, RZ, RZ, UR8 ;  /* 0x00000008ff047e24 */ /* 0x000fe2000f8e00ff */
[----:B---3--:R-:W-:Y:S01]  /*60a0*/  MOV R7, UR7 ;  /* 0x0000000700077c02 */ /* 0x008fe20008000f00 */
[----:B------:R-:W-:Y:S01]  /*60b0*/  IMAD.U32 R6, RZ, RZ, UR6 ;  /* 0x00000006ff067e24 */ /* 0x000fe2000f8e00ff */
[----:B-1----:R-:W-:Y:S01]  /*60c0*/  MOV R11, UR5 ;  /* 0x00000005000b7c02 */ /* 0x002fe20008000f00 */
[----:B------:R-:W-:Y:S02]  /*60d0*/  IMAD.U32 R10, RZ, RZ, UR4 ;  /* 0x00000004ff0a7e24 */ /* 0x000fe4000f8e00ff */
[----:B------:R-:W-:Y:S07]  /*60e0*/  LEPC R20, `(.L_x_104) ;  /* 0x000000001014794e */ /* 0x000fee0000000000 */
[----:B----45:R-:W-:Y:S05]  /*60f0*/  CALL.ABS.NOINC R2 ;  /* 0x0000000002007343 */ /* 0x030fea0003c00000 */
.L_x_104:
[----:B------:R-:W-:Y:S01]  /*6100*/  LOP3.LUT P0, RZ, R96, 0x90, RZ, 0xc0, !PT ;  /* 0x0000009060ff7812 */ /* 0x000fe2000780c0ff */
[----:B------:R-:W-:Y:S11]  /*6110*/  BSSY.RECONVERGENT B6, `(.L_x_105) ;  /* 0x0000013000067945 */ /* 0x000ff60003800200 */
[----:B------:R-:W-:Y:S01]  /*6120*/  @!UPT UIADD3 URZ, UPT, UPT, URZ, URZ, URZ ;  /* 0x000000fffffff290 */ /* 0x000fe2000fffe0ff */
[----:B------:R-:W-:Y:S05]  /*6130*/  @!P0 BRA `(.L_x_106) ;  /* 0x0000000000408947 */ /* 0x000fea0003800000 */
        /* <DEDUP_REMOVED lines=16> */
.L_x_106:
[----:B------:R-:W-:Y:S05]  /*6240*/  BSYNC.RECONVERGENT B6 ;  /* 0x0000000000067941 */ /* 0x000fea0003800200 */
.L_x_105:
[----:B------:R-:W-:Y:S01]  /*6250*/  R2UR UR4, R89 ;  /* 0x00000000590472ca */ /* 0x000fe200000e0000 */
[----:B------:R-:W-:Y:S01]  /*6260*/  UISETP.NE.U32.AND UP0, UPT, UR60, URZ, UPT ;  /* 0x000000ff3c00728c */ /* 0x000fe2000bf05070 */
[----:B------:R-:W-:Y:S02]  /*6270*/  ISETP.NE.U32.AND P4, PT, R82, RZ, PT ;  /* 0x000000ff5200720c */ /* 0x000fe40003f85070 */
[----:B------:R-:W-:Y:S01]  /*6280*/  ISETP.NE.U32.AND P2, PT, RZ, UR46, PT ;  /* 0x0000002eff007c0c */ /* 0x000fe2000bf45070 */
[----:B------:R-:W-:Y:S01]  /*6290*/  UISETP.NE.AND.EX UP1, UPT, UR61, URZ, UPT, UP0 ;  /* 0x000000ff3d00728c */ /* 0x000fe2000bf25300 */
[----:B------:R-:W-:Y:S01]  /*62a0*/  ISETP.NE.AND.EX P4, PT, R83, RZ, PT, P4 ;  /* 0x000000ff5300720c */ /* 0x000fe20003f85340 */
[----:B------:R-:W-:Y:S01]  /*62b0*/  UPLOP3.LUT UP0, UPT, UPT, UPT, UPT, 0x40, 0x4 ;  /* 0x000000000004789c */ /* 0x000fe20003f0e870 */
[----:B------:R-:W-:Y:S05]  /*62c0*/  ISETP.NE.AND.EX P2, PT, RZ, UR47, PT, P2 ;  /* 0x0000002fff007c0c */ /* 0x000fea000bf45320 */
[----:B------:R-:W-:Y:S06]  /*62d0*/  UISETP.NE.AND UP2, UPT, UR4, URZ, UPT ;  /* 0x000000ff0400728c */ /* 0x000fec000bf45270 */
[----:B------:R-:W-:Y:S05]  /*62e0*/  PLOP3.LUT P1, PT, PT, PT, UP2, 0x80, 0x8 ;  /* 0x000000000008781c */ /* 0x000fea0003f2f028 */
[----:B------:R-:W-:Y:S06]  /*62f0*/  @UP2 UPLOP3.LUT UP0, UPT, UPT, UPT, UP1, 0x80, 0x8 ;  /* 0x000000000008289c */ /* 0x000fec0003f0f010 */
[----:B------:R-:W-:Y:S01]  /*6300*/  PLOP3.LUT P0, PT, PT, PT, UP0, 0x80, 0x8 ;  /* 0x000000000008781c */ /* 0x000fe20003f0f008 */
[----:B------:R-:W-:Y:S01]  /*6310*/  @!UPT UIADD3 URZ, UPT, UPT, URZ, URZ, URZ ;  /* 0x000000fffffff290 */ /* 0x000fe2000fffe0ff */
[----:B------:R-:W-:Y:S11]  /*6320*/  BRA.U !UP1, `(.L_x_107) ;  /* 0x00000001093c7547 */ /* 0x000ff6000b800000 */
[----:B------:R-:W-:Y:S01]  /*6330*/  UISETP.NE.U32.AND UP0, UPT, UR46, URZ, UPT ;  /* 0x000000ff2e00728c */ /* 0x000fe2000bf05070 */
[----:B-1----:R-:W-:Y:S01]  /*6340*/  HFMA2 R0, -RZ, RZ, 0, 5.9604644775390625e-08 ;  /* 0x00000001ff007431 */ /* 0x002fe200000001ff */
[----:B------:R-:W1:Y:S01]  /*6350*/  LDCU.64 UR8, c[0x0][0x358] ;  /* 0x00006b00ff0877ac */ /* 0x000e620008000a00 */
[----:B------:R-:W-:Y:S01]  /*6360*/  IMAD.MOV.U32 R86, RZ, RZ, 0x1 ;  /* 0x00000001ff567424 */ /* 0x000fe200078e00ff */
[----:B------:R-:W-:Y:S06]  /*6370*/  UISETP.NE.AND.EX UP0, UPT, UR47, URZ, UPT, UP0 ;  /* 0x000000ff2f00728c */ /* 0x000fec000bf05300 */
[----:B------:R-:W-:Y:S05]  /*6380*/  PLOP3.LUT P3, PT, PT, PT, UP0, 0x80, 0x8 ;  /* 0x000000000008781c */ /* 0x000fea0003f6f008 */
[----:B------:R-:W2:Y:S01]  /*6390*/  @UP0 LDCU.64 UR4, c[0x0][0x888] ;  /* 0x00011100ff0407ac */ /* 0x000ea20008000a00 */
[----:B------:R-:W-:Y:S07]  /*63a0*/  @UP0 UIMAD UR6, UR36, UR60, URZ ;  /* 0x0000003c240602a4 */ /* 0x000fee000f8e02ff */
[----:B------:R-:W-:Y:S01]  /*63b0*/  @!P3 PRMT R86, R0, 0x7610, R86 ;  /* 0x000076100056b816 */ /* 0x000fe20000000056 */
[----:B--2---:R-:W-:Y:S06]  /*63c0*/  @UP0 UIMAD.WIDE UR4, UR6, 0x4, UR4 ;  /* 0x00000004060408a5 */ /* 0x004fec000f8e0204 */
[----:B------:R-:W-:Y:S01]  /*63d0*/  IMAD.U32 R2, RZ, RZ, UR4 ;  /* 0x00000004ff027e24 */ /* 0x000fe2000f8e00ff */
[----:B------:R-:W-:Y:S04]  /*63e0*/  MOV R3, UR5 ;  /* 0x0000000500037c02 */ /* 0x000fe80008000f00 */
[----:B------:R-:W2:Y:S01]  /*63f0*/  @!UP0 LDCU UR4, c[0x0][0x880] ;  /* 0x00011000ff0487ac */ /* 0x000ea20008000800 */
[----:B-1---5:R3:W5:Y:S02]  /*6400*/  @P3 LDG.E R41, desc[UR8][R2.64] ;  /* 0x0000000802293981 */ /* 0x022764000c1e1900 */
[----:B--23--:R-:W-:Y:S02]  /*6410*/  @!P3 IMAD.U32 R41, RZ, RZ, UR4 ;  /* 0x00000004ff29be24 */ /* 0x00cfe4000f8e00ff */
.L_x_107:
[----:B------:R-:W-:Y:S05]  /*6420*/  @!P4 BRA `(.L_x_108) ;  /* 0x000000000024c947 */ /* 0x000fea0003800000 */
[----:B------:R-:W-:Y:S01]  /*6430*/  ISETP.NE.U32.AND P3, PT, R80, RZ, PT ;  /* 0x000000ff5000720c */ /* 0x000fe20003f65070 */
[----:B------:R-:W2:Y:S03]  /*6440*/  LDCU.64 UR4, c[0x0][0x358] ;  /* 0x00006b00ff0477ac */ /* 0x000ea60008000a00 */
[----:B------:R-:W-:Y:S11]  /*6450*/  ISETP.NE.AND.EX P3, PT, R81, RZ, PT, P3 ;  /* 0x000000ff5100720c */ /* 0x000ff60003f65330 */
[----:B------:R-:W-:Y:S02]  /*6460*/  @!UPT UIADD3 URZ, UPT, UPT, URZ, URZ, URZ ;  /* 0x000000fffffff290 */ /* 0x000fe4000fffe0ff */
[----:B------:R-:W3:Y:S01]  /*6470*/  @P3 LDC.64 R2, c[0x0][0x8a8] ;  /* 0x00022a00ff023b82 */ /* 0x000ee20000000a00 */
[----:B-1----:R-:W-:Y:S04]  /*6480*/  @P3 IMAD R0, R82, UR36, RZ ;  /* 0x0000002452003c24 */ /* 0x002fe8000f8e02ff */
[----:B---3--:R-:W-:Y:S05]  /*6490*/  @P3 IMAD.WIDE R2, R0, 0x4, R2 ;  /* 0x0000000400023825 */ /* 0x008fea00078e0202 */
[----:B--2--5:R2:W5:Y:S02]  /*64a0*/  @P3 LDG.E R38, desc[UR4][R2.64] ;  /* 0x0000000402263981 */ /* 0x024564000c1e1900 */
[----:B--2---:R-:W3:Y:S02]  /*64b0*/  @!P3 LDC R38, c[0x0][0x8a0] ;  /* 0x00022800ff26bb82 */ /* 0x004ee40000000800 */
.L_x_108:
[----:B-----5:R-:W-:Y:S01]  /*64c0*/  FSETP.NEU.AND P4, PT, R41, RZ, PT ;  /* 0x000000ff2900720b */ /* 0x020fe20003f8d000 */
[----:B------:R-:W-:Y:S01]  /*64d0*/  BSSY B1, `(.L_x_109) ;  /* 0x0000041000017945 */ /* 0x000fe20003800000 */
[----:B------:R-:W-:Y:S01]  /*64e0*/  SEL R3, RZ, 0xffffffff, P2 ;  /* 0xffffffffff037807 */ /* 0x000fe20001000000 */
[----:B------:R-:W-:Y:S01]  /*64f0*/  IMAD.MOV.U32 R71, RZ, RZ, 0x1 ;  /* 0x00000001ff477424 */ /* 0x000fe200078e00ff */
[----:B------:R-:W-:Y:S01]  /*6500*/  LOP3.LUT P3, RZ, R86, 0xff, RZ, 0xc0, !PT ;  /* 0x000000ff56ff7812 */ /* 0x000fe2000786c0ff */
[C---:B------:R-:W-:Y:S01]  /*6510*/  IMAD R39, R36.reuse, 0x80, R37 ;  /* 0x0000008024277824 */ /* 0x040fe200078e0225 */
[----:B-1----:R-:W-:Y:S02]  /*6520*/  @P1 SEL R0, RZ, 0xffffffff, P4 ;  /* 0xffffffffff001807 */ /* 0x002fe40002000000 */
[----:B------:R-:W-:Y:S02]  /*6530*/  CS2R R78, SRZ ;  /* 0x00000000004e7805 */ /* 0x000fe4000001ff00 */
[----:B------:R-:W-:Y:S02]  /*6540*/  LEA R5, R93, UR43, 0x3 ;  /* 0x0000002b5d057c11 */ /* 0x000fe4000f8e18ff */
[----:B------:R-:W-:Y:S02]  /*6550*/  CS2R R76, SRZ ;  /* 0x00000000004c7805 */ /* 0x000fe4000001ff00 */
[----:B------:R-:W-:Y:S02]  /*6560*/  @P0 SEL R0, R3, R0, !P3 ;  /* 0x0000000003000207 */ /* 0x000fe40005800000 */
[----:B------:R-:W-:Y:S02]  /*6570*/  CS2R R74, SRZ ;  /* 0x00000000004a7805 */ /* 0x000fe4000001ff00 */
[----:B------:R-:W-:Y:S02]  /*6580*/  LEA R90, R36, UR43, 0x3 ;  /* 0x0000002b245a7c11 */ /* 0x000fe4000f8e18ff */
[----:B------:R-:W-:Y:S02]  /*6590*/  CS2R R72, SRZ ;  /* 0x0000000000487805 */ /* 0x000fe4000001ff00 */
[----:B------:R-:W-:Y:S02]  /*65a0*/  @P1 LOP3.LUT R0, R0, 0x1, RZ, 0xc0, !PT ;  /* 0x0000000100001812 */ /* 0x000fe400078ec0ff */
[----:B------:R-:W-:Y:S02]  /*65b0*/  SHF.L.U32 R7, R95, 0x1f, RZ ;  /* 0x0000001f5f077819 */ /* 0x000fe400000006ff */
[----:B------:R-:W-:Y:S02]  /*65c0*/  ISETP.NE.U32.OR P6, PT, R0, 0x1, !P1 ;  /* 0x000000010000780c */ /* 0x000fe40004fc5470 */
[----:B------:R-:W-:Y:S02]  /*65d0*/  PLOP3.LUT P2, PT, PT, PT, UP1, 0x80, 0x8 ;  /* 0x000000000008781c */ /* 0x000fe40003f4f018 */
[----:B------:R-:W-:Y:S02]  /*65e0*/  SEL R0, RZ, 0xffffffff, P4 ;  /* 0xffffffffff007807 */ /* 0x000fe40002000000 */
[----:B------:R-:W-:Y:S07]  /*65f0*/  P2R R102, PR, RZ, 0x40 ;  /* 0x00000040ff667803 */ /* 0x000fee0000000000 */
[----:B------:R-:W-:Y:S02]  /*6600*/  @P6 SHF.L.U32 R2, R92, 0x1f, RZ ;  /* 0x0000001f5c026819 */ /* 0x000fe400000006ff */
[----:B------:R-:W-:Y:S02]  /*6610*/  @P2 SEL R0, R3, R0, !P3 ;  /* 0x0000000003002207 */ /* 0x000fe40005800000 */
[----:B------:R-:W1:Y:S02]  /*6620*/  @P6 SYNCS.PHASECHK.TRANS64.TRYWAIT P1, [R5+URZ+0x50], R2 ;  /* 0x00005002050065a7 */ /* 0x000e6400080211ff */
[----:B------:R-:W-:Y:S04]  /*6630*/  LOP3.LUT R0, R0, 0x1, RZ, 0xc0, !PT ;  /* 0x0000000100007812 */ /* 0x000fe800078ec0ff */
[----:B------:R-:W-:Y:S04]  /*6640*/  ISETP.NE.U32.AND P5, PT, R0, 0x1, PT ;  /* 0x000000010000780c */ /* 0x000fe80003fa5070 */
[----:B------:R-:W-:Y:S01]  /*6650*/  P2R R100, PR, RZ, 0x20 ;  /* 0x00000020ff647803 */ /* 0x000fe20000000000 */
[----:B------:R2:W4:Y:S01]  /*6660*/  SYNCS.PHASECHK.TRANS64.TRYWAIT P0, [R90+URZ+0xc0], R7 ;  /* 0x0000c0075a0075a7 */ /* 0x00052200080011ff */
[----:B-1----:R-:W-:Y:S01]  /*6670*/  @P6 SEL R71, RZ, 0x1, !P1 ;  /* 0x00000001ff476807 */ /* 0x002fe20004800000 */
[----:B--2---:R-:W-:Y:S06]  /*6680*/  @!P6 BRA `(.L_x_110) ;  /* 0x000000000094e947 */ /* 0x004fec0003800000 */
[----:B------:R-:W-:Y:S01]  /*6690*/  @P5 IMAD R4, R93, 0x1000, R84 ;  /* 0x000010005d045824 */ /* 0x000fe200078e0254 */
[----:B------:R-:W-:Y:S01]  /*66a0*/  LOP3.LUT P6, RZ, R85, 0x80, RZ, 0xc0, !PT ;  /* 0x0000008055ff7812 */ /* 0x000fe200078cc0ff */
[----:B------:R-:W1:Y:S01]  /*66b0*/  S2R R0, SR_CgaCtaId ;  /* 0x0000000000007919 */ /* 0x000e620000008800 */
[----:B------:R-:W-:Y:S01]  /*66c0*/  ISETP.NE.AND P2, PT, R71, RZ, PT ;  /* 0x000000ff4700720c */ /* 0x000fe20003f45270 */
[----:B------:R-:W-:Y:S01]  /*66d0*/  @P5 VIADD R3, R4, UR43 ;  /* 0x0000002b04035c36 */ /* 0x000fe20008000000 */
[----:B------:R-:W-:Y:S01]  /*66e0*/  PLOP3.LUT P1, PT, PT, PT, PT, 0x8, 0x80 ;  /* 0x000000000080781c */ /* 0x000fe20003f2e170 */
[----:B------:R-:W-:Y:S01]  /*66f0*/  BSSY B0, `(.L_x_111) ;  /* 0x000000d000007945 */ /* 0x000fe20003800000 */
[----:B------:R-:W-:Y:S01]  /*6700*/  @P5 PLOP3.LUT P1, PT, P6, PT, PT, 0x80, 0x8 ;  /* 0x000000000008581c */ /* 0x000fe2000372f070 */
[C---:B------:R-:W-:Y:S01]  /*6710*/  @P5 VIADD R2, R3.reuse, 0x200 ;  /* 0x0000020003025836 */ /* 0x040fe20000000000 */
[----:B------:R-:W-:Y:S01]  /*6720*/  CS2R R74, SRZ ;  /* 0x00000000004a7805 */ /* 0x000fe2000001ff00 */
[----:B------:R-:W-:Y:S01]  /*6730*/  @P5 VIADD R3, R3, 0x210 ;  /* 0x0000021003035836 */ /* 0x000fe20000000000 */
[----:B------:R-:W-:Y:S02]  /*6740*/  CS2R R72, SRZ ;  /* 0x0000000000487805 */ /* 0x000fe4000001ff00 */
[----:B------:R-:W-:Y:S02]  /*6750*/  CS2R R78, SRZ ;  /* 0x00000000004e7805 */ /* 0x000fe4000001ff00 */
[----:B------:R-:W-:Y:S05]  /*6760*/  CS2R R76, SRZ ;  /* 0x00000000004c7805 */ /* 0x000fea000001ff00 */
[----:B------:R-:W-:Y:S01]  /*6770*/  @P1 VIADD R3, R2, 0xfffffff0 ;  /* 0xfffffff002031836 */ /* 0x000fe20000000000 */
[----:B------:R-:W-:Y:S06]  /*6780*/  @P2 BRA `(.L_x_112) ;  /* 0x00000000000c2947 */ /* 0x000fec0003800000 */
[----:B------:R-:W-:Y:S04]  /*6790*/  SHF.L.U32 R2, R92, 0x1f, RZ ;  /* 0x0000001f5c027819 */ /* 0x000fe800000006ff */
[----:B------:R-:W2:Y:S02]  /*67a0*/  SYNCS.PHASECHK.TRANS64.TRYWAIT P1, [R5+URZ+0x50], R2 ;  /* 0x00005002050075a7 */ /* 0x000ea400080211ff */
[----:B--2---:R-:W-:Y:S05]  /*67b0*/  @!P1 BRA `(.L_x_113) ;  /* 0x0000004000a89947 */ /* 0x004fea0003800000 */
.L_x_112:
[----:B------:R-:W-:Y:S05]  /*67c0*/  BSYNC B0 ;  /* 0x0000000000007941 */ /* 0x000fea0003800000 */
.L_x_111:
[----:B------:R-:W-:Y:S01]  /*67d0*/  ISETP.NE.AND P1, PT, R100, RZ, PT ;  /* 0x000000ff6400720c */ /* 0x000fe20003f25270 */
[----:B--2---:R-:W-:Y:S02]  /*67e0*/  VIADD R5, R5, 0x70 ;  /* 0x0000007005057836 */ /* 0x004fe40000000000 */
[----:B------:R-:W-:Y:S03]  /*67f0*/  VIADD R93, R93, 0x1 ;  /* 0x000000015d5d7836 */ /* 0x000fe60000000000 */
[----:B-1----:R-:W-:Y:S07]  /*6800*/  PRMT R0, R0, 0x654, R5 ;  /* 0x0000065400007816 */ /* 0x002fee0000000005 */
[----:B------:R1:W2:Y:S04]  /*6810*/  @P1 LDS.128 R72, [R4+UR43+0x200] ;  /* 0x0002002b04481984 */ /* 0x0002a80008000c00 */
[----:B------:R1:W1:Y:S01]  /*6820*/  @P1 LDS.128 R76, [R3] ;  /* 0x00000000034c1984 */ /* 0x0002620000000c00 */
[C---:B------:R-:W-:Y:S01]  /*6830*/  ISETP.NE.AND P1, PT, R93.reuse, 0x4, PT ;  /* 0x000000045d00780c */ /* 0x040fe20003f25270 */
[----:B------:R-:W-:Y:S01]  /*6840*/  @!PT LDS RZ, [RZ] ;  /* 0x00000000fffff984 */ /* 0x000fe20000000800 */
[----:B------:R-:W-:Y:S01]  /*6850*/  @!PT LDS RZ, [RZ] ;  /* 0x00000000fffff984 */ /* 0x000fe20000000800 */
[----:B------:R-:W-:Y:S01]  /*6860*/  @!PT LDS RZ, [RZ] ;  /* 0x00000000fffff984 */ /* 0x000fe20000000800 */
[----:B------:R-:W-:Y:S01]  /*6870*/  @!PT LDS RZ, [RZ] ;  /* 0x00000000fffff984 */ /* 0x000fe20000000800 */
[----:B------:R5:W-:Y:S06]  /*6880*/  MEMBAR.ALL.CTA ;  /* 0x0000000000007992 */ /* 0x000bec0000008000 */
[----:B-----5:R-:W5:Y:S01]  /*6890*/  FENCE.VIEW.ASYNC.S ;  /* 0x00000000000073c6 */ /* 0x020f620000000000 */
[----:B------:R-:W-:Y:S02]  /*68a0*/  SEL R5, RZ, 0x1, P1 ;  /* 0x00000001ff057807 */ /* 0x000fe40000800000 */
[----:B------:R-:W-:Y:S02]  /*68b0*/  SEL R93, R93, RZ, P1 ;  /* 0x000000ff5d5d7207 */ /* 0x000fe40000800000 */
[----:B------:R-:W-:Y:S01]  /*68c0*/  LOP3.LUT R92, R92, R5, RZ, 0x3c, !PT ;  /* 0x000000055c5c7212 */ /* 0x000fe200078e3cff */
[----:B-----5:R1:W-:Y:S06]  /*68d0*/  SYNCS.ARRIVE.TRANS64.RED.A1T0 RZ, [R0+URZ], RZ ;  /* 0x000000ff00ff79a7 */ /* 0x0203ec00081004ff */
.L_x_110:
[----:B------:R-:W-:Y:S05]  /*68e0*/  BSYNC B1 ;  /* 0x0000000000017941 */ /* 0x000fea0003800000 */
.L_x_109:
[----:B-1----:R-:W-:Y:S04]  /*68f0*/  SHF.R.U32.HI R0, RZ, 0x15, R39 ;  /* 0x00000015ff007819 */ /* 0x002fe80000011627 */
[----:B------:R-:W-:Y:S01]  /*6900*/  LOP3.LUT P1, RZ, R0, 0x3, R87, 0x48, !PT ;  /* 0x0000000300ff7812 */ /* 0x000fe20007824857 */
[----:B------:R-:W-:Y:S01]  /*6910*/  @!UPT UIADD3 URZ, UPT, UPT, URZ, URZ, URZ ;  /* 0x000000fffffff290 */ /* 0x000fe2000fffe0ff */
[----:B----4-:R-:W-:Y:S11]  /*6920*/  @P0 BRA `(.L_x_114) ;  /* 0x0000000000080947 */ /* 0x010ff60003800000 */
[----:B------:R-:W1:Y:S02]  /*6930*/  SYNCS.PHASECHK.TRANS64.TRYWAIT P0, [R90+URZ+0xc0], R7 ;  /* 0x0000c0075a0075a7 */ /* 0x000e6400080011ff */
[----:B-1----:R-:W-:Y:S05]  /*6940*/  @!P0 BRA `(.L_x_115) ;  /* 0x0000004000588947 */ /* 0x002fea0003800000 */
.L_x_114:
[----:B------:R-:W-:Y:S05]  /*6950*/  @!P1 BRA `(.L_x_116) ;  /* 0x0000000000409947 */ /* 0x000fea0003800000 */
[----:B------:R-:W4:Y:S01]  /*6960*/  LDCU.64 UR8, c[0x4][0x78] ;  /* 0x01000f00ff0877ac */ /* 0x000f220008000a00 */
[----:B------:R-:W-:Y:S01]  /*6970*/  MOV R3, 0x0 ;  /* 0x0000000000037802 */ /* 0x000fe20000000f00 */
[----:B------:R-:W-:Y:S02]  /*6980*/  HFMA2 R12, -RZ, RZ, 0, 5.9604644775390625e-08 ;  /* 0x00000001ff0c7431 */ /* 0x000fe400000001ff */
[----:B------:R-:W-:Y:S02]  /*6990*/  IMAD.MOV.U32 R8, RZ, RZ, 0x192 ;  /* 0x00000192ff087424 */ /* 0x000fe400078e00ff */
[----:B------:R-:W-:Y:S01]  /*69a0*/  IMAD.MOV.U32 R13, RZ, RZ, RZ ;  /* 0x000000ffff0d7224 */ /* 0x000fe200078e00ff */
[----:B------:R-:W1:Y:S01]  /*69b0*/  LDCU.64 UR6, c[0x4][0x80] ;  /* 0x01001000ff0677ac */ /* 0x000e620008000a00 */
[----:B------:R-:W2:Y:S01]  /*69c0*/  LDC.64 R2, c[0x4][R3] ;  /* 0x0100000003027b82 */ /* 0x000ea20000000a00 */
[----:B------:R-:W5:Y:S01]  /*69d0*/  LDCU.64 UR4, c[0x4][0x18] ;  /* 0x01000300ff0477ac */ /* 0x000f620008000a00 */
[----:B----4-:R-:W-:Y:S01]  /*69e0*/  MOV R5, UR9 ;  /* 0x0000000900057c02 */ /* 0x010fe20008000f00 */
[----:B------:R-:W-:Y:S01]  /*69f0*/  IMAD.U32 R4, RZ, RZ, UR8 ;  /* 0x00000008ff047e24 */ /* 0x000fe2000f8e00ff */
[----:B-1----:R-:W-:Y:S01]  /*6a00*/  MOV R7, UR7 ;  /* 0x0000000700077c02 */ /* 0x002fe20008000f00 */
[----:B------:R-:W-:Y:S01]  /*6a10*/  IMAD.U32 R6, RZ, RZ, UR6 ;  /* 0x00000006ff067e24 */ /* 0x000fe2000f8e00ff */
[----:B-----5:R-:W-:Y:S01]  /*6a20*/  MOV R11, UR5 ;  /* 0x00000005000b7c02 */ /* 0x020fe20008000f00 */
[----:B------:R-:W-:Y:S02]  /*6a30*/  IMAD.U32 R10, RZ, RZ, UR4 ;  /* 0x00000004ff0a7e24 */ /* 0x000fe4000f8e00ff */
[----:B------:R-:W-:Y:S07]  /*6a40*/  LEPC R20, `(.L_x_116) ;  /* 0x000000001014794e */ /* 0x000fee0000000000 */
[----:B--23--:R-:W-:Y:S05]  /*6a50*/  CALL.ABS.NOINC R2 ;  /* 0x0000000002007343 */ /* 0x00cfea0003c00000 */
.L_x_116:
[-C--:B--2---:R-:W-:Y:S01]  /*6a60*/  F2FP.F16.E5M2.UNPACK_B R42, R72.reuse ;  /* 0x00000048ff2a723e */ /* 0x084fe200020004ff */
[----:B------:R-:W-:Y:S05]  /*6a70*/  WARPSYNC.ALL ;  /* 0x0000000000007948 */ /* 0x000fea0003800000 */
[----:B------:R-:W-:Y:S01]  /*6a80*/  R2UR UR4, R39 ;  /* 0x00000000270472ca */ /* 0x000fe200000e0000 */
[--C-:B------:R-:W-:Y:S01]  /*6a90*/  HADD2.F32 R40, -RZ, R42.reuse.H0_H0 ;  /* 0x2000002aff287230 */ /* 0x100fe20000004100 */
[----:B------:R-:W-:Y:S01]  /*6aa0*/  F2FP.F16.E5M2.UNPACK_B R43, R72.H1 ;  /* 0x00000048ff2b723e */ /* 0x000fe200030004ff */
[----:B------:R-:W-:Y:S01]  /*6ab0*/  HADD2.F32 R42, -RZ, R42.H1_H1 ;  /* 0x3000002aff2a7230 */ /* 0x000fe20000004100 */
[-C--:B------:R-:W-:Y:S01]  /*6ac0*/  F2FP.F16.E5M2.UNPACK_B R45, R73.reuse ;  /* 0x00000049ff2d723e */ /* 0x080fe200020004ff */
[----:B------:R-:W-:Y:S01]  /*6ad0*/  BSSY.RECONVERGENT B0, `(.L_x_117) ;  /* 0x000009e000007945 */ /* 0x000fe20003800200 */
[----:B------:R-:W-:Y:S01]  /*6ae0*/  F2FP.F16.E5M2.UNPACK_B R47, R73.H1 ;  /* 0x00000049ff2f723e */ /* 0x000fe200030004ff */
[--C-:B------:R-:W-:Y:S01]  /*6af0*/  HADD2.F32 R44, -RZ, R43.reuse.H0_H0 ;  /* 0x2000002bff2c7230 */ /* 0x100fe20000004100 */
[-C--:B------:R-:W-:Y:S01]  /*6b00*/  F2FP.F16.E5M2.UNPACK_B R49, R74.reuse ;  /* 0x0000004aff31723e */ /* 0x080fe200020004ff */
[----:B------:R-:W-:Y:S01]  /*6b10*/  HADD2.F32 R46, -RZ, R43.H1_H1 ;  /* 0x3000002bff2e7230 */ /* 0x000fe20000004100 */
[----:B------:R-:W-:Y:S01]  /*6b20*/  F2FP.F16.E5M2.UNPACK_B R51, R74.H1 ;  /* 0x0000004aff33723e */ /* 0x000fe200030004ff */
[--C-:B------:R-:W-:Y:S01]  /*6b30*/  HADD2.F32 R43, -RZ, R45.reuse.H0_H0 ;  /* 0x2000002dff2b7230 */ /* 0x100fe20000004100 */
[-C--:B------:R-:W-:Y:S01]  /*6b40*/  F2FP.F16.E5M2.UNPACK_B R53, R75.reuse ;  /* 0x0000004bff35723e */ /* 0x080fe200020004ff */
[----:B-1----:R-:W3:Y:S01]  /*6b50*/  LDTM.x32 R4, tmem[UR4] ;  /* 0x00000004000479ee */ /* 0x002ee200082c0000 */
[----:B------:R-:W-:Y:S01]  /*6b60*/  F2FP.F16.E5M2.UNPACK_B R55, R75.H1 ;  /* 0x0000004bff37723e */ /* 0x000fe200030004ff */
[----:B------:R-:W-:Y:S01]  /*6b70*/  HADD2.F32 R48, -RZ, R45.H1_H1 ;  /* 0x3000002dff307230 */ /* 0x000fe20000004100 */
[-C--:B------:R-:W-:Y:S01]  /*6b80*/  F2FP.F16.E5M2.UNPACK_B R57, R76.reuse ;  /* 0x0000004cff39723e */ /* 0x080fe200020004ff */
[----:B------:R-:W-:Y:S01]  /*6b90*/  HADD2.F32 R52, -RZ, R49.H1_H1 ;  /* 0x30000031ff347230 */ /* 0x000fe20000004100 */
[----:B------:R-:W-:Y:S01]  /*6ba0*/  IADD3 R112, PT, PT, R84, UR43, RZ ;  /* 0x0000002b54707c10 */ /* 0x000fe2000fffe0ff */
[----:B------:R-:W-:Y:S01]  /*6bb0*/  HADD2.F32 R56, -RZ, R53.H1_H1 ;  /* 0x30000035ff387230 */ /* 0x000fe20000004100 */
[----:B------:R-:W-:Y:S01]  /*6bc0*/  MOV R101, 0x10 ;  /* 0x0000001000657802 */ /* 0x000fe20000000f00 */
[----:B------:R-:W-:Y:S01]  /*6bd0*/  HADD2.F32 R60, -RZ, R57.H1_H1 ;  /* 0x30000039ff3c7230 */ /* 0x000fe20000004100 */
[----:B------:R-:W-:Y:S01]  /*6be0*/  LOP3.LUT P5, RZ, R85, 0x80, RZ, 0xc0, !PT ;  /* 0x0000008055ff7812 */ /* 0x000fe200078ac0ff */
[--C-:B------:R-:W-:Y:S01]  /*6bf0*/  HADD2.F32 R45, -RZ, R47.reuse.H0_H0 ;  /* 0x2000002fff2d7230 */ /* 0x100fe20000004100 */
[----:B------:R-:W-:Y:S01]  /*6c00*/  F2FP.F16.E5M2.UNPACK_B R59, R76.H1 ;  /* 0x0000004cff3b723e */ /* 0x000fe200030004ff */
[----:B------:R-:W-:Y:S01]  /*6c10*/  HADD2.F32 R50, -RZ, R47.H1_H1 ;  /* 0x3000002fff327230 */ /* 0x000fe20000004100 */
[----:B------:R-:W-:Y:S01]  /*6c20*/  SEL R101, R101, 0xfffffff0, !P5 ;  /* 0xfffffff065657807 */ /* 0x000fe20006800000 */
[----:B------:R-:W-:Y:S01]  /*6c30*/  HADD2.F32 R47, -RZ, R49.H0_H0 ;  /* 0x20000031ff2f7230 */ /* 0x000fe20000004100 */
[-C--:B------:R-:W-:Y:S01]  /*6c40*/  F2FP.F16.E5M2.UNPACK_B R61, R77.reuse ;  /* 0x0000004dff3d723e */ /* 0x080fe200020004ff */
[--C-:B------:R-:W-:Y:S01]  /*6c50*/  HADD2.F32 R49, -RZ, R51.reuse.H0_H0 ;  /* 0x20000033ff317230 */ /* 0x100fe20000004100 */
[----:B------:R-:W-:Y:S01]  /*6c60*/  F2FP.F16.E5M2.UNPACK_B R63, R77.H1 ;  /* 0x0000004dff3f723e */ /* 0x000fe200030004ff */
[----:B------:R-:W-:Y:S01]  /*6c70*/  HADD2.F32 R54, -RZ, R51.H1_H1 ;  /* 0x30000033ff367230 */ /* 0x000fe20000004100 */
[-C--:B------:R-:W-:Y:S01]  /*6c80*/  F2FP.F16.E5M2.UNPACK_B R65, R78.reuse ;  /* 0x0000004eff41723e */ /* 0x080fe200020004ff */
[----:B------:R-:W-:Y:S01]  /*6c90*/  HADD2.F32 R51, -RZ, R53.H0_H0 ;  /* 0x20000035ff337230 */ /* 0x000fe20000004100 */
[----:B------:R-:W-:Y:S01]  /*6ca0*/  F2FP.F16.E5M2.UNPACK_B R67, R78.H1 ;  /* 0x0000004eff43723e */ /* 0x000fe200030004ff */
[----:B------:R-:W-:Y:S01]  /*6cb0*/  HADD2.F32 R64, -RZ, R61.H1_H1 ;  /* 0x3000003dff407230 */ /* 0x000fe20000004100 */
[----:B------:R-:W-:Y:S01]  /*6cc0*/  ISETP.NE.AND P0, PT, R97, RZ, PT ;  /* 0x000000ff6100720c */ /* 0x000fe20003f05270 */
[C---:B---3--:R-:W-:Y:S01]  /*6cd0*/  FMUL R0, R38.reuse, R4 ;  /* 0x0000000426007220 */ /* 0x048fe20000400000 */
[C---:B------:R-:W-:Y:S01]  /*6ce0*/  FMUL R2, R38.reuse, R5 ;  /* 0x0000000526027220 */ /* 0x040fe20000400000 */
[C---:B------:R-:W-:Y:S01]  /*6cf0*/  FMUL R4, R38.reuse, R8 ;  /* 0x0000000826047220 */ /* 0x040fe20000400000 */
[C---:B------:R-:W-:Y:S01]  /*6d00*/  FMUL R5, R38.reuse, R9 ;  /* 0x0000000926057220 */ /* 0x040fe20000400000 */
[C---:B------:R-:W-:Y:S01]  /*6d10*/  FFMA R0, R41.reuse, R40, R0 ;  /* 0x0000002829007223 */ /* 0x040fe20000000000 */
[C---:B------:R-:W-:Y:S01]  /*6d20*/  FFMA R2, R41.reuse, R42, R2 ;  /* 0x0000002a29027223 */ /* 0x040fe20000000002 */
[C---:B------:R-:W-:Y:S01]  /*6d30*/  FMUL R8, R38.reuse, R12 ;  /* 0x0000000c26087220 */ /* 0x040fe20000400000 */
[C---:B------:R-:W-:Y:S01]  /*6d40*/  FMUL R9, R38.reuse, R13 ;  /* 0x0000000d26097220 */ /* 0x040fe20000400000 */
[C---:B------:R-:W-:Y:S01]  /*6d50*/  FMUL R12, R38.reuse, R16 ;  /* 0x00000010260c7220 */ /* 0x040fe20000400000 */
[C---:B------:R-:W-:Y:S01]  /*6d60*/  FMUL R13, R38.reuse, R17 ;  /* 0x00000011260d7220 */ /* 0x040fe20000400000 */
[C---:B------:R-:W-:Y:S01]  /*6d70*/  FMUL R16, R38.reuse, R20 ;  /* 0x0000001426107220 */ /* 0x040fe20000400000 */
[C---:B------:R-:W-:Y:S01]  /*6d80*/  FMUL R17, R38.reuse, R21 ;  /* 0x0000001526117220 */ /* 0x040fe20000400000 */
[C---:B------:R-:W-:Y:S01]  /*6d90*/  FMUL R20, R38.reuse, R24 ;  /* 0x0000001826147220 */ /* 0x040fe20000400000 */
[C---:B------:R-:W-:Y:S01]  /*6da0*/  FMUL R21, R38.reuse, R25 ;  /* 0x0000001926157220 */ /* 0x040fe20000400000 */
[----:B------:R-:W-:Y:S02]  /*6db0*/  HADD2.F32 R68, -RZ, R65.H1_H1 ;  /* 0x30000041ff447230 */ /* 0x000fe40000004100 */
[C---:B------:R-:W-:Y:S01]  /*6dc0*/  FMUL R24, R38.reuse, R28 ;  /* 0x0000001c26187220 */ /* 0x040fe20000400000 */
[C---:B------:R-:W-:Y:S01]  /*6dd0*/  FMUL R25, R38.reuse, R29 ;  /* 0x0000001d26197220 */ /* 0x040fe20000400000 */
[C---:B------:R-:W-:Y:S01]  /*6de0*/  FMUL R28, R38.reuse, R32 ;  /* 0x00000020261c7220 */ /* 0x040fe20000400000 */
[C---:B------:R-:W-:Y:S01]  /*6df0*/  FMUL R29, R38.reuse, R33 ;  /* 0x00000021261d7220 */ /* 0x040fe20000400000 */
[C---:B------:R-:W-:Y:S01]  /*6e00*/  FMUL R3, R38.reuse, R6 ;  /* 0x0000000626037220 */ /* 0x040fe20000400000 */
[C---:B------:R-:W-:Y:S01]  /*6e10*/  FMUL R7, R38.reuse, R7 ;  /* 0x0000000726077220 */ /* 0x040fe20000400000 */
[----:B------:R-:W-:Y:S01]  /*6e20*/  FMUL R6, R38, R10 ;  /* 0x0000000a26067220 */ /* 0x000fe20000400000 */
[-C--:B------:R-:W-:Y:S01]  /*6e30*/  F2FP.F16.E5M2.UNPACK_B R40, R79.reuse ;  /* 0x0000004fff28723e */ /* 0x080fe200020004ff */
[C---:B------:R-:W-:Y:S01]  /*6e40*/  FFMA R3, R41.reuse, R44, R3 ;  /* 0x0000002c29037223 */ /* 0x040fe20000000003 */
[C---:B------:R-:W-:Y:S01]  /*6e50*/  FFMA R7, R41.reuse, R46, R7 ;  /* 0x0000002e29077223 */ /* 0x040fe20000000007 */
[----:B------:R-:W-:Y:S01]  /*6e60*/  F2FP.F16.E5M2.UNPACK_B R42, R79.H1 ;  /* 0x0000004fff2a723e */ /* 0x000fe200030004ff */
[C---:B------:R-:W-:Y:S01]  /*6e70*/  FFMA R4, R41.reuse, R43, R4 ;  /* 0x0000002b29047223 */ /* 0x040fe20000000004 */
[C---:B------:R-:W-:Y:S01]  /*6e80*/  FFMA R5, R41.reuse, R48, R5 ;  /* 0x0000003029057223 */ /* 0x040fe20000000005 */
[----:B------:R-:W-:Y:S01]  /*6e90*/  ISETP.NE.AND P6, PT, R102, RZ, PT ;  /* 0x000000ff6600720c */ /* 0x000fe20003fc5270 */
[----:B------:R-:W-:Y:S01]  /*6ea0*/  FFMA R6, R41, R45, R6 ;  /* 0x0000002d29067223 */ /* 0x000fe20000000006 */
[----:B------:R-:W-:Y:S01]  /*6eb0*/  F2FP.SATFINITE.E5M2.F32.PACK_AB_MERGE_C R99, R7, R3, RZ ;  /* 0x000000030763723e */ /* 0x000fe200048060ff */
[C---:B------:R-:W-:Y:S01]  /*6ec0*/  FMUL R11, R38.reuse, R11 ;  /* 0x0000000b260b7220 */ /* 0x040fe20000400000 */
[C---:B------:R-:W-:Y:S01]  /*6ed0*/  FMUL R10, R38.reuse, R14 ;  /* 0x0000000e260a7220 */ /* 0x040fe20000400000 */
[----:B------:R-:W-:Y:S01]  /*6ee0*/  FMUL R15, R38, R15 ;  /* 0x0000000f260f7220 */ /* 0x000fe20000400000 */
[----:B------:R-:W-:Y:S01]  /*6ef0*/  F2FP.SATFINITE.E5M2.F32.PACK_AB_MERGE_C R104, R2, R0, R99 ;  /* 0x000000000268723e */ /* 0x000fe20004806063 */
[C---:B------:R-:W-:Y:S01]  /*6f00*/  FFMA R11, R41.reuse, R50, R11 ;  /* 0x00000032290b7223 */ /* 0x040fe2000000000b */
[----:B------:R-:W-:Y:S01]  /*6f10*/  IADD3 R99, PT, PT, R112, R101, RZ ;  /* 0x0000006570637210 */ /* 0x000fe20007ffe0ff */
[C---:B------:R-:W-:Y:S01]  /*6f20*/  FFMA R8, R41.reuse, R47, R8 ;  /* 0x0000002f29087223 */ /* 0x040fe20000000008 */
[----:B------:R-:W-:Y:S01]  /*6f30*/  FFMA R9, R41, R52, R9 ;  /* 0x0000003429097223 */ /* 0x000fe20000000009 */
[--C-:B------:R-:W-:Y:S01]  /*6f40*/  HADD2.F32 R53, -RZ, R55.reuse.H0_H0 ;  /* 0x20000037ff357230 */ /* 0x100fe20000004100 */
[----:B------:R-:W-:Y:S01]  /*6f50*/  F2FP.SATFINITE.E5M2.F32.PACK_AB_MERGE_C R105, R11, R6, RZ ;  /* 0x000000060b69723e */ /* 0x000fe200048060ff */
[C---:B------:R-:W-:Y:S01]  /*6f60*/  FFMA R10, R41.reuse, R49, R10 ;  /* 0x00000031290a7223 */ /* 0x040fe2000000000a */
[C---:B------:R-:W-:Y:S01]  /*6f70*/  FFMA R15, R41.reuse, R54, R15 ;  /* 0x00000036290f7223 */ /* 0x040fe2000000000f */
[----:B------:R-:W-:Y:S01]  /*6f80*/  FFMA R12, R41, R51, R12 ;  /* 0x00000033290c7223 */ /* 0x000fe2000000000c */
[----:B------:R-:W-:Y:S01]  /*6f90*/  F2FP.SATFINITE.E5M2.F32.PACK_AB_MERGE_C R105, R5, R4, R105 ;  /* 0x000000040569723e */ /* 0x000fe20004806069 */
[----:B------:R-:W-:Y:S01]  /*6fa0*/  FFMA R13, R41, R56, R13 ;  /* 0x00000038290d7223 */ /* 0x000fe2000000000d */
[----:B------:R-:W-:Y:S01]  /*6fb0*/  HADD2.F32 R58, -RZ, R55.H1_H1 ;  /* 0x30000037ff3a7230 */ /* 0x000fe20000004100 */
[----:B------:R-:W-:Y:S01]  /*6fc0*/  F2FP.SATFINITE.E5M2.F32.PACK_AB_MERGE_C R106, R15, R10, RZ ;  /* 0x0000000a0f6a723e */ /* 0x000fe200048060ff */
[----:B------:R-:W-:Y:S02]  /*6fd0*/  HADD2.F32 R55, -RZ, R57.H0_H0 ;  /* 0x20000039ff377230 */ /* 0x000fe40000004100 */
[C---:B------:R-:W-:Y:S01]  /*6fe0*/  FMUL R14, R38.reuse, R18 ;  /* 0x00000012260e7220 */ /* 0x040fe20000400000 */
[C---:B------:R-:W-:Y:S01]  /*6ff0*/  FMUL R19, R38.reuse, R19 ;  /* 0x0000001326137220 */ /* 0x040fe20000400000 */
[--C-:B------:R-:W-:Y:S02]  /*7000*/  HADD2.F32 R57, -RZ, R59.reuse.H0_H0 ;  /* 0x2000003bff397230 */ /* 0x100fe40000004100 */
[C---:B------:R-:W-:Y:S01]  /*7010*/  FMUL R18, R38.reuse, R22 ;  /* 0x0000001626127220 */ /* 0x040fe20000400000 */
[C---:B------:R-:W-:Y:S01]  /*7020*/  FFMA R14, R41.reuse, R53, R14 ;  /* 0x00000035290e7223 */ /* 0x040fe2000000000e */
[----:B------:R-:W-:Y:S02]  /*7030*/  HADD2.F32 R62, -RZ, R59.H1_H1 ;  /* 0x3000003bff3e7230 */ /* 0x000fe40000004100 */
[C---:B------:R-:W-:Y:S01]  /*7040*/  FFMA R19, R41.reuse, R58, R19 ;  /* 0x0000003a29137223 */ /* 0x040fe20000000013 */
[----:B------:R-:W-:Y:S02]  /*7050*/  HADD2.F32 R59, -RZ, R61.H0_H0 ;  /* 0x2000003dff3b7230 */ /* 0x000fe40000004100 */
[C---:B------:R-:W-:Y:S01]  /*7060*/  FMUL R23, R38.reuse, R23 ;  /* 0x0000001726177220 */ /* 0x040fe20000400000 */
[C---:B------:R-:W-:Y:S01]  /*7070*/  FFMA R16, R41.reuse, R55, R16 ;  /* 0x0000003729107223 */ /* 0x040fe20000000010 */
[C---:B------:R-:W-:Y:S01]  /*7080*/  FFMA R17, R41.reuse, R60, R17 ;  /* 0x0000003c29117223 */ /* 0x040fe20000000011 */
[--C-:B------:R-:W-:Y:S02]  /*7090*/  HADD2.F32 R61, -RZ, R63.reuse.H0_H0 ;  /* 0x2000003fff3d7230 */ /* 0x100fe40000004100 */
[C---:B------:R-:W-:Y:S01]  /*70a0*/  FFMA R18, R41.reuse, R57, R18 ;  /* 0x0000003929127223 */ /* 0x040fe20000000012 */
[----:B------:R-:W-:Y:S02]  /*70b0*/  HADD2.F32 R66, -RZ, R63.H1_H1 ;  /* 0x3000003fff427230 */ /* 0x000fe40000004100 */
[C---:B------:R-:W-:Y:S01]  /*70c0*/  FMUL R22, R38.reuse, R26 ;  /* 0x0000001a26167220 */ /* 0x040fe20000400000 */
[----:B------:R-:W-:Y:S02]  /*70d0*/  HADD2.F32 R63, -RZ, R65.H0_H0 ;  /* 0x20000041ff3f7230 */ /* 0x000fe40000004100 */
[C---:B------:R-:W-:Y:S01]  /*70e0*/  FFMA R23, R41.reuse, R62, R23 ;  /* 0x0000003e29177223 */ /* 0x040fe20000000017 */
[C---:B------:R-:W-:Y:S01]  /*70f0*/  FMUL R27, R38.reuse, R27 ;  /* 0x0000001b261b7220 */ /* 0x040fe20000400000 */
[C---:B------:R-:W-:Y:S01]  /*7100*/  FFMA R20, R41.reuse, R59, R20 ;  /* 0x0000003b29147223 */ /* 0x040fe20000000014 */
[C---:B------:R-:W-:Y:S01]  /*7110*/  FFMA R21, R41.reuse, R64, R21 ;  /* 0x0000004029157223 */ /* 0x040fe20000000015 */
[--C-:B------:R-:W-:Y:S02]  /*7120*/  HADD2.F32 R65, -RZ, R67.reuse.H0_H0 ;  /* 0x20000043ff417230 */ /* 0x100fe40000004100 */
[C---:B------:R-:W-:Y:S01]  /*7130*/  FFMA R22, R41.reuse, R61, R22 ;  /* 0x0000003d29167223 */ /* 0x040fe20000000016 */
[----:B------:R-:W-:Y:S02]  /*7140*/  HADD2.F32 R70, -RZ, R67.H1_H1 ;  /* 0x30000043ff467230 */ /* 0x000fe40000004100 */
[C---:B------:R-:W-:Y:S01]  /*7150*/  FMUL R26, R38.reuse, R30 ;  /* 0x0000001e261a7220 */ /* 0x040fe20000400000 */
[--C-:B------:R-:W-:Y:S02]  /*7160*/  HADD2.F32 R67, -RZ, R40.reuse.H0_H0 ;  /* 0x20000028ff437230 */ /* 0x100fe40000004100 */
[C---:B------:R-:W-:Y:S01]  /*7170*/  FFMA R27, R41.reuse, R66, R27 ;  /* 0x00000042291b7223 */ /* 0x040fe2000000001b */
[C---:B------:R-:W-:Y:S01]  /*7180*/  FMUL R31, R38.reuse, R31 ;  /* 0x0000001f261f7220 */ /* 0x040fe20000400000 */
[C---:B------:R-:W-:Y:S01]  /*7190*/  FFMA R24, R41.reuse, R63, R24 ;  /* 0x0000003f29187223 */ /* 0x040fe20000000018 */
[----:B------:R-:W-:Y:S02]  /*71a0*/  HADD2.F32 R40, -RZ, R40.H1_H1 ;  /* 0x30000028ff287230 */ /* 0x000fe40000004100 */
[C---:B------:R-:W-:Y:S01]  /*71b0*/  FFMA R25, R41.reuse, R68, R25 ;  /* 0x0000004429197223 */ /* 0x040fe20000000019 */
[--C-:B------:R-:W-:Y:S02]  /*71c0*/  HADD2.F32 R69, -RZ, R42.reuse.H0_H0 ;  /* 0x2000002aff457230 */ /* 0x100fe40000004100 */
[C---:B------:R-:W-:Y:S01]  /*71d0*/  FFMA R26, R41.reuse, R65, R26 ;  /* 0x00000041291a7223 */ /* 0x040fe2000000001a */
[----:B------:R-:W-:Y:S02]  /*71e0*/  HADD2.F32 R42, -RZ, R42.H1_H1 ;  /* 0x3000002aff2a7230 */ /* 0x000fe40000004100 */
[C---:B------:R-:W-:Y:S01]  /*71f0*/  FMUL R30, R38.reuse, R34 ;  /* 0x00000022261e7220 */ /* 0x040fe20000400000 */
[----:B------:R-:W-:Y:S01]  /*7200*/  FFMA R31, R41, R70, R31 ;  /* 0x00000046291f7223 */ /* 0x000fe2000000001f */
[----:B------:R-:W-:Y:S01]  /*7210*/  FMUL R35, R38, R35 ;  /* 0x0000002326237220 */ /* 0x000fe20000400000 */
[----:B------:R-:W-:Y:S01]  /*7220*/  F2FP.SATFINITE.E5M2.F32.PACK_AB_MERGE_C R107, R19, R14, RZ ;  /* 0x0000000e136b723e */ /* 0x000fe200048060ff */
[C---:B------:R-:W-:Y:S01]  /*7230*/  FFMA R28, R41.reuse, R67, R28 ;  /* 0x00000043291c7223 */ /* 0x040fe2000000001c */
[C---:B------:R-:W-:Y:S01]  /*7240*/  FFMA R29, R41.reuse, R40, R29 ;  /* 0x00000028291d7223 */ /* 0x040fe2000000001d */
[C---:B------:R-:W-:Y:S01]  /*7250*/  FFMA R30, R41.reuse, R69, R30 ;  /* 0x00000045291e7223 */ /* 0x040fe2000000001e */
[----:B------:R-:W-:Y:S01]  /*7260*/  FFMA R35, R41, R42, R35 ;  /* 0x0000002a29237223 */ /* 0x000fe20000000023 */
[----:B------:R-:W-:Y:S02]  /*7270*/  F2FP.SATFINITE.E5M2.F32.PACK_AB_MERGE_C R106, R9, R8, R106 ;  /* 0x00000008096a723e */ /* 0x000fe4000480606a */
[----:B------:R-:W-:Y:S02]  /*7280*/  F2FP.SATFINITE.E5M2.F32.PACK_AB_MERGE_C R107, R13, R12, R107 ;  /* 0x0000000c0d6b723e */ /* 0x000fe4000480606b */
[----:B------:R-:W-:Y:S02]  /*7290*/  F2FP.SATFINITE.E5M2.F32.PACK_AB_MERGE_C R108, R23, R18, RZ ;  /* 0x00000012176c723e */ /* 0x000fe400048060ff */
[----:B------:R-:W-:Y:S01]  /*72a0*/  F2FP.SATFINITE.E5M2.F32.PACK_AB_MERGE_C R109, R27, R22, RZ ;  /* 0x000000161b6d723e */ /* 0x000fe200048060ff */
[----:B------:R1:W-:Y:S01]  /*72b0*/  STS.128 [R84+UR43+0x4200], R104 ;  /* 0x0042006854007988 */ /* 0x0003e20008000c2b */
[----:B------:R-:W-:Y:S02]  /*72c0*/  F2FP.SATFINITE.E5M2.F32.PACK_AB_MERGE_C R103, R31, R26, RZ ;  /* 0x0000001a1f67723e */ /* 0x000fe400048060ff */
[----:B------:R-:W-:Y:S02]  /*72d0*/  F2FP.SATFINITE.E5M2.F32.PACK_AB_MERGE_C R113, R35, R30, RZ ;  /* 0x0000001e2371723e */ /* 0x000fe400048060ff */
[----:B------:R-:W-:Y:S02]  /*72e0*/  F2FP.SATFINITE.E5M2.F32.PACK_AB_MERGE_C R108, R17, R16, R108 ;  /* 0x00000010116c723e */ /* 0x000fe4000480606c */
[----:B------:R-:W-:Y:S02]  /*72f0*/  F2FP.SATFINITE.E5M2.F32.PACK_AB_MERGE_C R109, R21, R20, R109 ;  /* 0x00000014156d723e */ /* 0x000fe4000480606d */
[----:B------:R-:W-:Y:S02]  /*7300*/  F2FP.SATFINITE.E5M2.F32.PACK_AB_MERGE_C R110, R25, R24, R103 ;  /* 0x00000018196e723e */ /* 0x000fe40004806067 */
[----:B------:R-:W-:Y:S02]  /*7310*/  F2FP.SATFINITE.E5M2.F32.PACK_AB_MERGE_C R111, R29, R28, R113 ;  /* 0x0000001c1d6f723e */ /* 0x000fe40004806071 */
[----:B------:R-:W-:Y:S02]  /*7320*/  LEA R103, R93, UR43, 0x3 ;  /* 0x0000002b5d677c11 */ /* 0x000fe4000f8e18ff */
[----:B------:R-:W-:Y:S01]  /*7330*/  @P6 SHF.L.U32 R112, R92, 0x1f, RZ ;  /* 0x0000001f5c706819 */ /* 0x000fe200000006ff */
[----:B------:R1:W-:Y:S01]  /*7340*/  STS.128 [R99+0x4200], R108 ;  /* 0x0042006c63007388 */ /* 0x0003e20000000c00 */
[----:B------:R-:W-:Y:S01]  /*7350*/  @!PT LDS RZ, [RZ] ;  /* 0x00000000fffff984 */ /* 0x000fe20000000800 */
[----:B------:R-:W-:Y:S01]  /*7360*/  @!PT LDS RZ, [RZ] ;  /* 0x00000000fffff984 */ /* 0x000fe20000000800 */
[----:B------:R-:W-:Y:S01]  /*7370*/  @!PT LDS RZ, [RZ] ;  /* 0x00000000fffff984 */ /* 0x000fe20000000800 */
[----:B------:R-:W-:Y:S01]  /*7380*/  @!PT LDS RZ, [RZ] ;  /* 0x00000000fffff984 */ /* 0x000fe20000000800 */
[----:B------:R2:W-:Y:S07]  /*7390*/  MEMBAR.ALL.CTA ;  /* 0x0000000000007992 */ /* 0x0005ee0000008000 */
[----:B--2---:R-:W2:Y:S02]  /*73a0*/  FENCE.VIEW.ASYNC.S ;  /* 0x00000000000073c6 */ /* 0x004ea40000000000 */
[----:B--2---:R-:W-:Y:S06]  /*73b0*/  BAR.SYNC.DEFER_BLOCKING 0x1, 0x80 ;  /* 0x0042000000007b1d */ /* 0x004fec0000010000 */
[----:B------:R-:W-:Y:S05]  /*73c0*/  @P0 BRA `(.L_x_118) ;  /* 0x0000000000380947 */ /* 0x000fea0003800000 */
[----:B------:R-:W-:Y:S01]  /*73d0*/  UIADD3 UR4, UPT, UPT, UR43, 0x4200, URZ ;  /* 0x000042002b047890 */ /* 0x000fe2000fffe0ff */
[----:B------:R-:W-:Y:S01]  /*73e0*/  UMOV UR51, UR36 ;  /* 0x0000002400337c82 */ /* 0x000fe20008000000 */
[----:B------:R-:W-:Y:S02]  /*73f0*/  UIADD3 UR9, UPT, UPT, UR49, 0x80, URZ ;  /* 0x0000008031097890 */ /* 0x000fe4000fffe0ff */
[----:B------:R-:W-:Y:S02]  /*7400*/  UIADD3 UR8, UPT, UPT, UR43, 0x4a00, URZ ;  /* 0x00004a002b087890 */ /* 0x000fe4000fffe0ff */
[----:B------:R-:W-:Y:S01]  /*7410*/  MOV R96, UR4 ;  /* 0x0000000400607c02 */ /* 0x000fe20008000f00 */
[----:B------:R-:W-:Y:S01]  /*7420*/  UIADD3 UR4, UP0, UPT, UR62, 0x680, URZ ;  /* 0x000006803e047890 */ /* 0x000fe2000ff1e0ff */
[----:B------:R-:W-:Y:S02]  /*7430*/  UMOV UR10, UR50 ;  /* 0x00000032000a7c82 */ /* 0x000fe40008000000 */
[----:B------:R-:W-:Y:S01]  /*7440*/  R2UR UR48, R96 ;  /* 0x00000000603072ca */ /* 0x000fe200000e0000 */
[----:B------:R-:W-:Y:S01]  /*7450*/  UIADD3.X UR5, UPT, UPT, URZ, UR63, URZ, UP0, !UPT ;  /* 0x0000003fff057290 */ /* 0x000fe200087fe4ff */
[----:B------:R-:W-:Y:S11]  /*7460*/  UMOV UR11, UR36 ;  /* 0x00000024000b7c82 */ /* 0x000ff60008000000 */
[----:B------:R2:W-:Y:S01]  /*7470*/  UTMASTG.3D [UR48], [UR4] ;  /* 0x00000030040073b5 */ /* 0x0005e20008010000 */
[----:B------:R2:W-:Y:S01]  /*7480*/  UTMASTG.3D [UR8], [UR4] ;  /* 0x00000008040073b5 */ /* 0x0005e20008010000 */
[----:B------:R0:W-:Y:S01]  /*7490*/  UTMACMDFLUSH ;  /* 0x00000000000079b7 */ /* 0x0001e20000000000 */
[----:B--2---:R-:W-:Y:S04]  /*74a0*/  DEPBAR.LE SB0, 0x1 ;  /* 0x000080400000791a */ /* 0x004fe80000000000 */
.L_x_118:
[----:B------:R-:W-:Y:S05]  /*74b0*/  BSYNC.RECONVERGENT B0 ;  /* 0x0000000000007941 */ /* 0x000fea0003800200 */
.L_x_117:
[----:B------:R-:W-:Y:S06]  /*74c0*/  BAR.SYNC.DEFER_BLOCKING 0x1, 0x80 ;  /* 0x0042000000007b1d */ /* 0x000fec0000010000 */
[----:B------:R-:W2:Y:S01]  /*74d0*/  @P6 SYNCS.PHASECHK.TRANS64.TRYWAIT P0, [R103+URZ+0x50], R112 ;  /* 0x00005070670065a7 */ /* 0x000ea200080011ff */
[----:B------:R-:W-:Y:S01]  /*74e0*/  BSSY B1, `(.L_x_119) ;  /* 0x0000020000017945 */ /* 0x000fe20003800000 */
[----:B--2---:R-:W-:Y:S03]  /*74f0*/  @P6 SEL R71, RZ, 0x1, !P0 ;  /* 0x00000001ff476807 */ /* 0x004fe60004000000 */
[----:B------:R-:W-:Y:S05]  /*7500*/  @!P6 BRA `(.L_x_120) ;  /* 0x000000000074e947 */ /* 0x000fea0003800000 */
[----:B------:R-:W-:Y:S01]  /*7510*/  ISETP.NE.AND P1, PT, R100, RZ, PT ;  /* 0x000000ff6400720c */ /* 0x000fe20003f25270 */
[----:B------:R-:W2:Y:S01]  /*7520*/  S2R R0, SR_CgaCtaId ;  /* 0x0000000000007919 */ /* 0x000ea20000008800 */
[----:B------:R-:W-:Y:S01]  /*7530*/  ISETP.NE.AND P0, PT, R71, RZ, PT ;  /* 0x000000ff4700720c */ /* 0x000fe20003f05270 */
[----:B------:R-:W-:Y:S10]  /*7540*/  BSSY B0, `(.L_x_121) ;  /* 0x0000008000007945 */ /* 0x000ff40003800000 */
[----:B------:R-:W-:Y:S05]  /*7550*/  @P1 IMAD R2, R93, 0x1000, R84 ;  /* 0x000010005d021824 */ /* 0x000fea00078e0254 */
[----:B------:R-:W-:Y:S05]  /*7560*/  @P1 IADD3 R4, PT, PT, R2, UR43, RZ ;  /* 0x0000002b02041c10 */ /* 0x000fea000fffe0ff */
[----:B------:R-:W-:Y:S01]  /*7570*/  @P1 IMAD.IADD R3, R4, 0x1, R101 ;  /* 0x0000000104031824 */ /* 0x000fe200078e0265 */
[----:B------:R-:W-:Y:S06]  /*7580*/  @P0 BRA `(.L_x_122) ;  /* 0x00000000000c0947 */ /* 0x000fec0003800000 */
[----:B------:R-:W-:Y:S04]  /*7590*/  SHF.L.U32 R4, R92, 0x1f, RZ ;  /* 0x0000001f5c047819 */ /* 0x000fe800000006ff */
[----:B------:R-:W3:Y:S02]  /*75a0*/  SYNCS.PHASECHK.TRANS64.TRYWAIT P0, [R103+URZ+0x50], R4 ;  /* 0x00005004670075a7 */ /* 0x000ee400080011ff */
[----:B---3--:R-:W-:Y:S05]  /*75b0*/  @!P0 BRA `(.L_x_123) ;  /* 0x0000003400508947 */ /* 0x008fea0003800000 */
.L_x_122:
[----:B------:R-:W-:Y:S05]  /*75c0*/  BSYNC B0 ;  /* 0x0000000000007941 */ /* 0x000fea0003800000 */
.L_x_121:
[----:B------:R-:W-:Y:S01]  /*75d0*/  ISETP.NE.AND P0, PT, R100, RZ, PT ;  /* 0x000000ff6400720c */ /* 0x000fe20003f05270 */
[----:B---3--:R-:W-:Y:S02]  /*75e0*/  VIADD R103, R103, 0x70 ;  /* 0x0000007067677836 */ /* 0x008fe40000000000 */
[----:B------:R-:W-:Y:S03]  /*75f0*/  VIADD R93, R93, 0x1 ;  /* 0x000000015d5d7836 */ /* 0x000fe60000000000 */
[----:B--2---:R-:W-:Y:S07]  /*7600*/  PRMT R0, R0, 0x654, R103 ;  /* 0x0000065400007816 */ /* 0x004fee0000000067 */
[----:B------:R2:W3:Y:S04]  /*7610*/  @P0 LDS.128 R72, [R2+UR43+0x200] ;  /* 0x0002002b02480984 */ /* 0x0004e80008000c00 */
[----:B------:R2:W4:Y:S01]  /*7620*/  @P0 LDS.128 R76, [R3+0x200] ;  /* 0x00020000034c0984 */ /* 0x0005220000000c00 */
        /* <DEDUP_REMOVED lines=11> */
.L_x_120:
[----:B------:R-:W-:Y:S05]  /*76e0*/  BSYNC B1 ;  /* 0x0000000000017941 */ /* 0x000fea0003800000 */
.L_x_119:
[----:B--2---:R-:W-:Y:S05]  /*76f0*/  VIADD R0, R39, 0x20 ;  /* 0x0000002027007836 */ /* 0x004fea0000000000 */
[----:B------:R-:W-:Y:S04]  /*7700*/  SHF.R.U32.HI R0, RZ, 0x15, R0 ;  /* 0x00000015ff007819 */ /* 0x000fe80000011600 */
[----:B------:R-:W-:Y:S11]  /*7710*/  LOP3.LUT P0, RZ, R0, 0x3, R87, 0x48, !PT ;  /* 0x0000000300ff7812 */ /* 0x000ff60007804857 */
[----:B------:R-:W-:Y:S02]  /*7720*/  @!UPT UIADD3 URZ, UPT, UPT, URZ, URZ, URZ ;  /* 0x000000fffffff290 */ /* 0x000fe4000fffe0ff */
[----:B------:R-:W-:Y:S05]  /*7730*/  @!P0 BRA `(.L_x_124) ;  /* 0x0000000000408947 */ /* 0x000fea0003800000 */
[----:B------:R-:W2:Y:S01]  /*7740*/  LDCU.64 UR8, c[0x4][0x78] ;  /* 0x01000f00ff0877ac */ /* 0x000ea20008000a00 */
[----:B------:R-:W-:Y:S01]  /*7750*/  MOV R3, 0x0 ;  /* 0x0000000000037802 */ /* 0x000fe20000000f00 */
[----:B------:R-:W-:Y:S02]  /*7760*/  HFMA2 R12, -RZ, RZ, 0, 5.9604644775390625e-08 ;  /* 0x00000001ff0c7431 */ /* 0x000fe400000001ff */
[----:B------:R-:W-:Y:S02]  /*7770*/  IMAD.MOV.U32 R8, RZ, RZ, 0x192 ;  /* 0x00000192ff087424 */ /* 0x000fe400078e00ff */
[----:B------:R-:W-:Y:S01]  /*7780*/  IMAD.MOV.U32 R13, RZ, RZ, RZ ;  /* 0x000000ffff0d7224 */ /* 0x000fe200078e00ff */
[----:B------:R-:W5:Y:S01]  /*7790*/  LDCU.64 UR6, c[0x4][0x80] ;  /* 0x01001000ff0677ac */ /* 0x000f620008000a00 */
[----:B------:R-:W1:Y:S01]  /*77a0*/  LDC.64 R2, c[0x4][R3] ;  /* 0x0100000003027b82 */ /* 0x000e620000000a00 */
[----:B------:R-:W3:Y:S01]  /*77b0*/  LDCU.64 UR4, c[0x4][0x18] ;  /* 0x01000300ff0477ac */ /* 0x000ee20008000a00 */
[----:B--2---:R-:W-:Y:S01]  /*77c0*/  MOV R5, UR9 ;  /* 0x0000000900057c02 */ /* 0x004fe20008000f00 */
[----:B------:R-:W-:Y:S01]  /*77d0*/  IMAD.U32 R4, RZ, RZ, UR8 ;  /* 0x00000008ff047e24 */ /* 0x000fe2000f8e00ff */
[----:B-----5:R-:W-:Y:S01]  /*77e0*/  MOV R7, UR7 ;  /* 0x0000000700077c02 */ /* 0x020fe20008000f00 */
[----:B------:R-:W-:Y:S01]  /*77f0*/  IMAD.U32 R6, RZ, RZ, UR6 ;  /* 0x00000006ff067e24 */ /* 0x000fe2000f8e00ff */
[----:B---3--:R-:W-:Y:S01]  /*7800*/  MOV R11, UR5 ;  /* 0x00000005000b7c02 */ /* 0x008fe20008000f00 */
[----:B------:R-:W-:Y:S02]  /*7810*/  IMAD.U32 R10, RZ, RZ, UR4 ;  /* 0x00000004ff0a7e24 */ /* 0x000fe4000f8e00ff */
[----:B------:R-:W-:Y:S07]  /*7820*/  LEPC R20, `(.L_x_124) ;  /* 0x000000001014794e */ /* 0x000fee0000000000 */
[----:B-1--4-:R-:W-:Y:S05]  /*7830*/  CALL.ABS.NOINC R2 ;  /* 0x0000000002007343 */ /* 0x012fea0003c00000 */
.L_x_124:
[-C--:B---3--:R-:W-:Y:S01]  /*7840*/  F2FP.F16.E5M2.UNPACK_B R42, R72.reuse ;  /* 0x00000048ff2a723e */ /* 0x088fe200020004ff */
        /* <DEDUP_REMOVED lines=13> */
[----:B------:R-:W-:Y:S01]  /*7920*/  F2FP.F16.E5M2.UNPACK_B R54, R75 ;  /* 0x0000004bff36723e */ /* 0x000fe200020004ff */
[----:B------:R-:W2:Y:S01]  /*7930*/  LDTM.x32 R4, tmem[UR4+0x20] ;  /* 0x00002004000479ee */ /* 0x000ea200082c0000 */
[----:B------:R-:W-:Y:S01]  /*7940*/  HADD2.F32 R46, -RZ, R46.H1_H1 ;  /* 0x3000002eff2e7230 */ /* 0x000fe20000004100 */
[----:B----4-:R-:W-:Y:S01]  /*7950*/  F2FP.F16.E5M2.UNPACK_B R58, R76 ;  /* 0x0000004cff3a723e */ /* 0x010fe200020004ff */
[--C-:B------:R-:W-:Y:S01]  /*7960*/  HADD2.F32 R49, -RZ, R50.reuse.H0_H0 ;  /* 0x20000032ff317230 */ /* 0x100fe20000004100 */
[----:B------:R-:W-:Y:S01]  /*7970*/  F2FP.F16.E5M2.UNPACK_B R62, R77 ;  /* 0x0000004dff3e723e */ /* 0x000fe200020004ff */
[----:B------:R-:W-:Y:S01]  /*7980*/  HADD2.F32 R50, -RZ, R50.H1_H1 ;  /* 0x30000032ff327230 */ /* 0x000fe20000004100 */
[----:B------:R-:W-:Y:S01]  /*7990*/  F2FP.F16.E5M2.UNPACK_B R66, R78 ;  /* 0x0000004eff42723e */ /* 0x000fe200020004ff */
[--C-:B------:R-:W-:Y:S01]  /*79a0*/  HADD2.F32 R53, -RZ, R54.reuse.H0_H0 ;  /* 0x20000036ff357230 */ /* 0x100fe20000004100 */
[----:B------:R-:W-:Y:S01]  /*79b0*/  F2FP.F16.E5M2.UNPACK_B R70, R79 ;  /* 0x0000004fff46723e */ /* 0x000fe200020004ff */
[----:B------:R-:W-:Y:S01]  /*79c0*/  HADD2.F32 R54, -RZ, R54.H1_H1 ;  /* 0x30000036ff367230 */ /* 0x000fe20000004100 */
[----:B------:R-:W-:Y:S01]  /*79d0*/  F2FP.F16.E5M2.UNPACK_B R56, R75.H1 ;  /* 0x0000004bff38723e */ /* 0x000fe200030004ff */
[--C-:B------:R-:W-:Y:S01]  /*79e0*/  HADD2.F32 R57, -RZ, R58.reuse.H0_H0 ;  /* 0x2000003aff397230 */ /* 0x100fe20000004100 */
[----:B------:R-:W-:Y:S01]  /*79f0*/  F2FP.F16.E5M2.UNPACK_B R60, R76.H1 ;  /* 0x0000004cff3c723e */ /* 0x000fe200030004ff */
[----:B------:R-:W-:Y:S01]  /*7a00*/  HADD2.F32 R58, -RZ, R58.H1_H1 ;  /* 0x3000003aff3a7230 */ /* 0x000fe20000004100 */
[----:B------:R-:W-:Y:S01]  /*7a10*/  F2FP.F16.E5M2.UNPACK_B R64, R77.H1 ;  /* 0x0000004dff40723e */ /* 0x000fe200030004ff */
[--C-:B------:R-:W-:Y:S01]  /*7a20*/  HADD2.F32 R61, -RZ, R62.reuse.H0_H0 ;  /* 0x2000003eff3d7230 */ /* 0x100fe20000004100 */
[----:B------:R-:W-:Y:S01]  /*7a30*/  F2FP.F16.E5M2.UNPACK_B R68, R78.H1 ;  /* 0x0000004eff44723e */ /* 0x000fe200030004ff */
[----:B------:R-:W-:Y:S01]  /*7a40*/  HADD2.F32 R62, -RZ, R62.H1_H1 ;  /* 0x3000003eff3e7230 */ /* 0x000fe20000004100 */
[----:B------:R-:W-:Y:S01]  /*7a50*/  ISETP.NE.AND P0, PT, R97, RZ, PT ;  /* 0x000000ff6100720c */ /* 0x000fe20003f05270 */
[--C-:B------:R-:W-:Y:S01]  /*7a60*/  HADD2.F32 R65, -RZ, R66.reuse.H0_H0 ;  /* 0x20000042ff417230 */ /* 0x100fe20000004100 */
[----:B------:R-:W-:Y:S01]  /*7a70*/  ISETP.NE.AND P6, PT, R102, RZ, PT ;  /* 0x000000ff6600720c */ /* 0x000fe20003fc5270 */
[----:B------:R-:W-:Y:S02]  /*7a80*/  HADD2.F32 R66, -RZ, R66.H1_H1 ;  /* 0x30000042ff427230 */ /* 0x000fe40000004100 */
[--C-:B------:R-:W-:Y:S02]  /*7a90*/  HADD2.F32 R69, -RZ, R70.reuse.H0_H0 ;  /* 0x20000046ff457230 */ /* 0x100fe40000004100 */
[C---:B--2---:R-:W-:Y:S01]  /*7aa0*/  FMUL R0, R38.reuse, R4 ;  /* 0x0000000426007220 */ /* 0x044fe20000400000 */
        /* <DEDUP_REMOVED lines=20> */
[--C-:B------:R-:W-:Y:S02]  /*7bf0*/  HADD2.F32 R47, -RZ, R48.reuse.H0_H0 ;  /* 0x20000030ff2f7230 */ /* 0x100fe40000004100 */
[C---:B------:R-:W-:Y:S01]  /*7c00*/  FMUL R6, R38.reuse, R10 ;  /* 0x0000000a26067220 */ /* 0x040fe20000400000 */
[C---:B------:R-:W-:Y:S01]  /*7c10*/  FFMA R3, R41.reuse, R42, R3 ;  /* 0x0000002a29037223 */ /* 0x040fe20000000003 */
[----:B------:R-:W-:Y:S02]  /*7c20*/  HADD2.F32 R48, -RZ, R48.H1_H1 ;  /* 0x30000030ff307230 */ /* 0x000fe40000004100 */
[C---:B------:R-:W-:Y:S01]  /*7c30*/  FFMA R7, R41.reuse, R44, R7 ;  /* 0x0000002c29077223 */ /* 0x040fe20000000007 */
[C---:B------:R-:W-:Y:S01]  /*7c40*/  FFMA R4, R41.reuse, R45, R4 ;  /* 0x0000002d29047223 */ /* 0x040fe20000000004 */
[C---:B------:R-:W-:Y:S01]  /*7c50*/  FFMA R5, R41.reuse, R46, R5 ;  /* 0x0000002e29057223 */ /* 0x040fe20000000005 */
[----:B------:R-:W-:Y:S01]  /*7c60*/  FFMA R6, R41, R47, R6 ;  /* 0x0000002f29067223 */ /* 0x000fe20000000006 */
[----:B------:R-:W-:Y:S01]  /*7c70*/  FMUL R11, R38, R11 ;  /* 0x0000000b260b7220 */ /* 0x000fe20000400000 */
[----:B------:R-:W-:Y:S01]  /*7c80*/  F2FP.F16.E5M2.UNPACK_B R40, R79.H1 ;  /* 0x0000004fff28723e */ /* 0x000fe200030004ff */
[--C-:B------:R-:W-:Y:S01]  /*7c90*/  HADD2.F32 R51, -RZ, R52.reuse.H0_H0 ;  /* 0x20000034ff337230 */ /* 0x100fe20000004100 */
[----:B------:R-:W-:Y:S01]  /*7ca0*/  F2FP.SATFINITE.E5M2.F32.PACK_AB_MERGE_C R103, R7, R3, RZ ;  /* 0x000000030767723e */ /* 0x000fe200048060ff */
[C---:B------:R-:W-:Y:S01]  /*7cb0*/  FFMA R11, R41.reuse, R48, R11 ;  /* 0x00000030290b7223 */ /* 0x040fe2000000000b */
[C---:B------:R-:W-:Y:S01]  /*7cc0*/  FFMA R8, R41.reuse, R49, R8 ;  /* 0x0000003129087223 */ /* 0x040fe20000000008 */
[----:B------:R-:W-:Y:S01]  /*7cd0*/  FFMA R9, R41, R50, R9 ;  /* 0x0000003229097223 */ /* 0x000fe20000000009 */
[----:B-1----:R-:W-:Y:S01]  /*7ce0*/  F2FP.SATFINITE.E5M2.F32.PACK_AB_MERGE_C R104, R2, R0, R103 ;  /* 0x000000000268723e */ /* 0x002fe20004806067 */
[----:B------:R-:W-:Y:S01]  /*7cf0*/  HADD2.F32 R52, -RZ, R52.H1_H1 ;  /* 0x30000034ff347230 */ /* 0x000fe20000004100 */
[----:B------:R-:W-:Y:S01]  /*7d00*/  F2FP.SATFINITE.E5M2.F32.PACK_AB_MERGE_C R105, R11, R6, RZ ;  /* 0x000000060b69723e */ /* 0x000fe200048060ff */
[C---:B------:R-:W-:Y:S01]  /*7d10*/  FMUL R10, R38.reuse, R14 ;  /* 0x0000000e260a7220 */ /* 0x040fe20000400000 */
[C---:B------:R-:W-:Y:S01]  /*7d20*/  FMUL R15, R38.reuse, R15 ;  /* 0x0000000f260f7220 */ /* 0x040fe20000400000 */
[--C-:B------:R-:W-:Y:S01]  /*7d30*/  HADD2.F32 R55, -RZ, R56.reuse.H0_H0 ;  /* 0x20000038ff377230 */ /* 0x100fe20000004100 */
[----:B------:R-:W-:Y:S01]  /*7d40*/  F2FP.SATFINITE.E5M2.F32.PACK_AB_MERGE_C R105, R5, R4, R105 ;  /* 0x000000040569723e */ /* 0x000fe20004806069 */
[C---:B------:R-:W-:Y:S01]  /*7d50*/  FFMA R10, R41.reuse, R51, R10 ;  /* 0x00000033290a7223 */ /* 0x040fe2000000000a */
[C---:B------:R-:W-:Y:S01]  /*7d60*/  FFMA R15, R41.reuse, R52, R15 ;  /* 0x00000034290f7223 */ /* 0x040fe2000000000f */
[C---:B------:R-:W-:Y:S01]  /*7d70*/  FFMA R12, R41.reuse, R53, R12 ;  /* 0x00000035290c7223 */ /* 0x040fe2000000000c */
[C---:B------:R-:W-:Y:S01]  /*7d80*/  FFMA R13, R41.reuse, R54, R13 ;  /* 0x00000036290d7223 */ /* 0x040fe2000000000d */
[----:B------:R-:W-:Y:S02]  /*7d90*/  HADD2.F32 R56, -RZ, R56.H1_H1 ;  /* 0x30000038ff387230 */ /* 0x000fe40000004100 */
[C---:B------:R-:W-:Y:S01]  /*7da0*/  FMUL R14, R38.reuse, R18 ;  /* 0x00000012260e7220 */ /* 0x040fe20000400000 */
[C---:B------:R-:W-:Y:S01]  /*7db0*/  FMUL R19, R38.reuse, R19 ;  /* 0x0000001326137220 */ /* 0x040fe20000400000 */
[--C-:B------:R-:W-:Y:S02]  /*7dc0*/  HADD2.F32 R59, -RZ, R60.reuse.H0_H0 ;  /* 0x2000003cff3b7230 */ /* 0x100fe40000004100 */
[C---:B------:R-:W-:Y:S01]  /*7dd0*/  FMUL R18, R38.reuse, R22 ;  /* 0x0000001626127220 */ /* 0x040fe20000400000 */
[C---:B------:R-:W-:Y:S01]  /*7de0*/  FFMA R14, R41.reuse, R55, R14 ;  /* 0x00000037290e7223 */ /* 0x040fe2000000000e */
[----:B------:R-:W-:Y:S02]  /*7df0*/  HADD2.F32 R60, -RZ, R60.H1_H1 ;  /* 0x3000003cff3c7230 */ /* 0x000fe40000004100 */
        /* <DEDUP_REMOVED lines=27> */
[----:B------:R-:W-:Y:S01]  /*7fb0*/  FFMA R28, R41, R69, R28 ;  /* 0x00000045291c7223 */ /* 0x000fe2000000001c */
[----:B------:R-:W-:Y:S01]  /*7fc0*/  F2FP.SATFINITE.E5M2.F32.PACK_AB_MERGE_C R107, R19, R14, RZ ;  /* 0x0000000e136b723e */ /* 0x000fe200048060ff */
        /* <DEDUP_REMOVED lines=25> */
[----:B------:R-:W-:Y:S02]  /*8160*/  UIADD3 UR4, UP0, UPT, UR62, 0x680, URZ ;  /* 0x000006803e047890 */ /* 0x000fe4000ff1e0ff */
[----:B------:R-:W-:Y:S02]  /*8170*/  UIADD3 UR13, UPT, UPT, UR49, 0x20, URZ ;  /* 0x00000020310d7890 */ /* 0x000fe4000fffe0ff */
[----:B------:R-:W-:Y:S02]  /*8180*/  UIADD3 UR12, UPT, UPT, UR43, 0x5200, URZ ;  /* 0x000052002b0c7890 */ /* 0x000fe4000fffe0ff */
[----:B------:R-:W-:Y:S01]  /*8190*/  UIADD3.X UR5, UPT, UPT, URZ, UR63, URZ, UP0, !UPT ;  /* 0x0000003fff057290 */ /* 0x000fe200087fe4ff */
[----:B------:R-:W-:Y:S01]  /*81a0*/  UMOV UR14, UR50 ;  /* 0x00000032000e7c82 */ /* 0x000fe20008000000 */
[----:B------:R-:W-:Y:S01]  /*81b0*/  UMOV UR15, UR36 ;  /* 0x00000024000f7c82 */ /* 0x000fe20008000000 */
[----:B------:R-:W-:Y:S02]  /*81c0*/  UIADD3 UR9, UPT, UPT, UR49, 0xa0, URZ ;  /* 0x000000a031097890 */ /* 0x000fe4000fffe0ff */
[----:B------:R-:W-:Y:S01]  /*81d0*/  UIADD3 UR8, UPT, UPT, UR43, 0x5a00, URZ ;  /* 0x00005a002b087890 */ /* 0x000fe2000fffe0ff */
[----:B------:R-:W-:Y:S03]  /*81e0*/  UMOV UR10, UR50 ;  /* 0x00000032000a7c82 */ /* 0x000fe60008000000 */
[----:B------:R2:W-:Y:S01]  /*81f0*/  UTMASTG.3D [UR12], [UR4] ;  /* 0x0000000c040073b5 */ /* 0x0005e20008010000 */
[----:B------:R-:W-:Y:S04]  /*8200*/  UMOV UR11, UR36 ;  /* 0x00000024000b7c82 */ /* 0x000fe80008000000 */
[----:B------:R2:W-:Y:S01]  /*8210*/  UTMASTG.3D [UR8], [UR4] ;  /* 0x00000008040073b5 */ /* 0x0005e20008010000 */
[----:B------:R0:W-:Y:S01]  /*8220*/  UTMACMDFLUSH ;  /* 0x00000000000079b7 */ /* 0x0001e20000000000 */
[----:B--2---:R-:W-:Y:S04]  /*8230*/  DEPBAR.LE SB0, 0x1 ;  /* 0x000080400000791a */ /* 0x004fe80000000000 */
.L_x_126:
[----:B------:R-:W-:Y:S05]  /*8240*/  BSYNC.RECONVERGENT B0 ;  /* 0x0000000000007941 */ /* 0x000fea0003800200 */
.L_x_125:
        /* <DEDUP_REMOVED lines=16> */
.L_x_130:
[----:B------:R-:W-:Y:S05]  /*8350*/  BSYNC B0 ;  /* 0x0000000000007941 */ /* 0x000fea0003800000 */
.L_x_129:
        /* <DEDUP_REMOVED lines=17> */
.L_x_128:
[----:B------:R-:W-:Y:S05]  /*8470*/  BSYNC B1 ;  /* 0x0000000000017941 */ /* 0x000fea0003800000 */
.L_x_127:
        /* <DEDUP_REMOVED lines=21> */
.L_x_132:
        /* <DEDUP_REMOVED lines=17> */
[----:B------:R-:W-:Y:S01]  /*86e0*/  ISETP.NE.AND P6, PT, R102, RZ, PT ;  /* 0x000000ff6600720c */ /* 0x000fe20003fc5270 */
[--C-:B------:R-:W-:Y:S01]  /*86f0*/  HADD2.F32 R49, -RZ, R50.reuse.H0_H0 ;  /* 0x20000032ff317230 */ /* 0x100fe20000004100 */
[----:B----4-:R-:W-:Y:S01]  /*8700*/  F2FP.F16.E5M2.UNPACK_B R58, R76 ;  /* 0x0000004cff3a723e */ /* 0x010fe200020004ff */
[----:B------:R-:W-:Y:S01]  /*8710*/  HADD2.F32 R50, -RZ, R50.H1_H1 ;  /* 0x30000032ff327230 */ /* 0x000fe20000004100 */
[----:B------:R-:W-:Y:S01]  /*8720*/  F2FP.F16.E5M2.UNPACK_B R62, R77 ;  /* 0x0000004dff3e723e */ /* 0x000fe200020004ff */
[--C-:B------:R-:W-:Y:S01]  /*8730*/  HADD2.F32 R53, -RZ, R54.reuse.H0_H0 ;  /* 0x20000036ff357230 */ /* 0x100fe20000004100 */
[----:B------:R-:W-:Y:S01]  /*8740*/  F2FP.F16.E5M2.UNPACK_B R66, R78 ;  /* 0x0000004eff42723e */ /* 0x000fe200020004ff */
[----:B------:R-:W-:Y:S01]  /*8750*/  HADD2.F32 R54, -RZ, R54.H1_H1 ;  /* 0x30000036ff367230 */ /* 0x000fe20000004100 */
[----:B------:R-:W-:Y:S01]  /*8760*/  F2FP.F16.E5M2.UNPACK_B R70, R79 ;  /* 0x0000004fff46723e */ /* 0x000fe200020004ff */
[--C-:B------:R-:W-:Y:S01]  /*8770*/  HADD2.F32 R57, -RZ, R58.reuse.H0_H0 ;  /* 0x2000003aff397230 */ /* 0x100fe20000004100 */
[----:B------:R-:W-:Y:S01]  /*8780*/  F2FP.F16.E5M2.UNPACK_B R56, R75.H1 ;  /* 0x0000004bff38723e */ /* 0x000fe200030004ff */
[----:B------:R-:W-:Y:S01]  /*8790*/  HADD2.F32 R58, -RZ, R58.H1_H1 ;  /* 0x3000003aff3a7230 */ /* 0x000fe20000004100 */
[----:B------:R-:W-:Y:S01]  /*87a0*/  F2FP.F16.E5M2.UNPACK_B R60, R76.H1 ;  /* 0x0000004cff3c723e */ /* 0x000fe200030004ff */
[--C-:B------:R-:W-:Y:S01]  /*87b0*/  HADD2.F32 R61, -RZ, R62.reuse.H0_H0 ;  /* 0x2000003eff3d7230 */ /* 0x100fe20000004100 */
[----:B------:R-:W-:Y:S01]  /*87c0*/  F2FP.F16.E5M2.UNPACK_B R64, R77.H1 ;  /* 0x0000004dff40723e */ /* 0x000fe200030004ff */
[----:B------:R-:W-:Y:S01]  /*87d0*/  HADD2.F32 R62, -RZ, R62.H1_H1 ;  /* 0x3000003eff3e7230 */ /* 0x000fe20000004100 */
[----:B------:R-:W-:Y:S01]  /*87e0*/  F2FP.F16.E5M2.UNPACK_B R68, R78.H1 ;  /* 0x0000004eff44723e */ /* 0x000fe200030004ff */
        /* <DEDUP_REMOVED lines=112> */
[----:B------:R-:W-:Y:S02]  /*8ef0*/  UIADD3 UR4, UPT, UPT, UR43, 0x4200, URZ ;  /* 0x000042002b047890 */ /* 0x000fe4000fffe0ff */
[----:B------:R-:W-:Y:S01]  /*8f00*/  UIADD3 UR9, UPT, UPT, UR49, 0x40, URZ ;  /* 0x0000004031097890 */ /* 0x000fe2000fffe0ff */
[----:B------:R-:W-:Y:S01]  /*8f10*/  UMOV UR10, UR50 ;  /* 0x00000032000a7c82 */ /* 0x000fe20008000000 */
[----:B------:R-:W-:Y:S02]  /*8f20*/  UMOV UR11, UR36 ;  /* 0x00000024000b7c82 */ /* 0x000fe40008000000 */
[----:B------:R-:W-:Y:S01]  /*8f30*/  MOV R96, UR4 ;  /* 0x0000000400607c02 */ /* 0x000fe20008000f00 */
[----:B------:R-:W-:Y:S02]  /*8f40*/  UIADD3 UR4, UP0, UPT, UR62, 0x680, URZ ;  /* 0x000006803e047890 */ /* 0x000fe4000ff1e0ff */
[----:B------:R-:W-:Y:S01]  /*8f50*/  UIADD3 UR13, UPT, UPT, UR49, 0xc0, URZ ;  /* 0x000000c0310d7890 */ /* 0x000fe2000fffe0ff */
[----:B------:R-:W-:Y:S01]  /*8f60*/  R2UR UR8, R96 ;  /* 0x00000000600872ca */ /* 0x000fe200000e0000 */
[----:B------:R-:W-:Y:S02]  /*8f70*/  UIADD3.X UR5, UPT, UPT, URZ, UR63, URZ, UP0, !UPT ;  /* 0x0000003fff057290 */ /* 0x000fe400087fe4ff */
[----:B------:R-:W-:Y:S01]  /*8f80*/  UIADD3 UR12, UPT, UPT, UR43, 0x4a00, URZ ;  /* 0x00004a002b0c7890 */ /* 0x000fe2000fffe0ff */
[----:B------:R-:W-:Y:S01]  /*8f90*/  UMOV UR14, UR50 ;  /* 0x00000032000e7c82 */ /* 0x000fe20008000000 */
[----:B------:R-:W-:Y:S08]  /*8fa0*/  UMOV UR15, UR36 ;  /* 0x00000024000f7c82 */ /* 0x000ff00008000000 */
[----:B------:R2:W-:Y:S01]  /*8fb0*/  UTMASTG.3D [UR8], [UR4] ;  /* 0x00000008040073b5 */ /* 0x0005e20008010000 */
[----:B------:R2:W-:Y:S01]  /*8fc0*/  UTMASTG.3D [UR12], [UR4] ;  /* 0x0000000c040073b5 */ /* 0x0005e20008010000 */
[----:B------:R0:W-:Y:S01]  /*8fd0*/  UTMACMDFLUSH ;  /* 0x00000000000079b7 */ /* 0x0001e20000000000 */
[----:B--2---:R-:W-:Y:S04]  /*8fe0*/  DEPBAR.LE SB0, 0x1 ;  /* 0x000080400000791a */ /* 0x004fe80000000000 */
.L_x_134:
[----:B------:R-:W-:Y:S05]  /*8ff0*/  BSYNC.RECONVERGENT B0 ;  /* 0x0000000000007941 */ /* 0x000fea0003800200 */
.L_x_133:
        /* <DEDUP_REMOVED lines=16> */
.L_x_138:
[----:B------:R-:W-:Y:S05]  /*9100*/  BSYNC B0 ;  /* 0x0000000000007941 */ /* 0x000fea0003800000 */
.L_x_137:
        /* <DEDUP_REMOVED lines=17> */
.L_x_136:
[----:B------:R-:W-:Y:S05]  /*9220*/  BSYNC B1 ;  /* 0x0000000000017941 */ /* 0x000fea0003800000 */
.L_x_135:
        /* <DEDUP_REMOVED lines=21> */
.L_x_140:
[----:B------:R-:W-:Y:S01]  /*9380*/  ISETP.NE.AND P0, PT, R97, RZ, PT ;  /* 0x000000ff6100720c */ /* 0x000fe20003f05270 */
[----:B------:R-:W-:Y:S05]  /*9390*/  WARPSYNC.ALL ;  /* 0x0000000000007948 */ /* 0x000fea0003800000 */
[----:B------:R-:W-:Y:S01]  /*93a0*/  R2UR UR4, R39 ;  /* 0x00000000270472ca */ /* 0x000fe200000e0000 */
[----:B------:R-:W-:Y:S01]  /*93b0*/  BSSY.RECONVERGENT B0, `(.L_x_141) ;  /* 0x000009f000007945 */ /* 0x000fe20003800200 */
[-C--:B---3--:R-:W-:Y:S02]  /*93c0*/  F2FP.F16.E5M2.UNPACK_B R42, R72.reuse ;  /* 0x00000048ff2a723e */ /* 0x088fe400020004ff */
[----:B------:R-:W-:Y:S02]  /*93d0*/  F2FP.F16.E5M2.UNPACK_B R72, R72.H1 ;  /* 0x00000048ff48723e */ /* 0x000fe400030004ff */
[-C--:B------:R-:W-:Y:S01]  /*93e0*/  F2FP.F16.E5M2.UNPACK_B R46, R73.reuse ;  /* 0x00000049ff2e723e */ /* 0x080fe200020004ff */
[--C-:B------:R-:W-:Y:S01]  /*93f0*/  HADD2.F32 R40, -RZ, R42.reuse.H0_H0 ;  /* 0x2000002aff287230 */ /* 0x100fe20000004100 */
[----:B------:R-:W-:Y:S01]  /*9400*/  F2FP.F16.E5M2.UNPACK_B R73, R73.H1 ;  /* 0x00000049ff49723e */ /* 0x000fe200030004ff */
[----:B------:R-:W-:Y:S01]  /*9410*/  HADD2.F32 R42, -RZ, R42.H1_H1 ;  /* 0x3000002aff2a7230 */ /* 0x000fe20000004100 */
[-C--:B------:R-:W-:Y:S01]  /*9420*/  F2FP.F16.E5M2.UNPACK_B R50, R74.reuse ;  /* 0x0000004aff32723e */ /* 0x080fe200020004ff */
[----:B------:R-:W-:Y:S01]  /*9430*/  HADD2.F32 R43, -RZ, R72.H0_H0 ;  /* 0x20000048ff2b7230 */ /* 0x000fe20000004100 */
[----:B------:R-:W-:Y:S01]  /*9440*/  F2FP.F16.E5M2.UNPACK_B R74, R74.H1 ;  /* 0x0000004aff4a723e */ /* 0x000fe200030004ff */
[----:B------:R-:W2:Y:S01]  /*9450*/  LDTM.x32 R4, tmem[UR4+0x60] ;  /* 0x00006004000479ee */ /* 0x000ea200082c0000 */
[----:B------:R-:W-:Y:S01]  /*9460*/  NOP ;  /* 0x0000000000007918 */ /* 0x000fe20000000000 */
[----:B------:R-:W-:Y:S01]  /*9470*/  IADD3 R90, PT, PT, R90, 0xe0, RZ ;  /* 0x000000e05a5a7810 */ /* 0x000fe20007ffe0ff */
[--C-:B------:R-:W-:Y:S01]  /*9480*/  HADD2.F32 R45, -RZ, R46.reuse.H0_H0 ;  /* 0x2000002eff2d7230 */ /* 0x100fe20000004100 */
[----:B------:R-:W-:Y:S01]  /*9490*/  F2FP.F16.E5M2.UNPACK_B R54, R75 ;  /* 0x0000004bff36723e */ /* 0x000fe200020004ff */
[----:B------:R-:W-:Y:S01]  /*94a0*/  HADD2.F32 R46, -RZ, R46.H1_H1 ;  /* 0x3000002eff2e7230 */ /* 0x000fe20000004100 */
[----:B------:R-:W-:Y:S01]  /*94b0*/  LOP3.LUT R90, R90, 0xfefffff8, RZ, 0xc0, !PT ;  /* 0xfefffff85a5a7812 */ /* 0x000fe200078ec0ff */
[--C-:B------:R-:W-:Y:S01]  /*94c0*/  HADD2.F32 R49, -RZ, R50.reuse.H0_H0 ;  /* 0x20000032ff317230 */ /* 0x100fe20000004100 */
[----:B----4-:R-:W-:Y:S01]  /*94d0*/  F2FP.F16.E5M2.UNPACK_B R58, R76 ;  /* 0x0000004cff3a723e */ /* 0x010fe200020004ff */
[----:B------:R-:W-:Y:S01]  /*94e0*/  HADD2.F32 R50, -RZ, R50.H1_H1 ;  /* 0x30000032ff327230 */ /* 0x000fe20000004100 */
[----:B--2---:R2:W-:Y:S01]  /*94f0*/  SYNCS.ARRIVE.TRANS64.RED.A1T0 RZ, [R90+URZ], RZ ;  /* 0x000000ff5aff79a7 */ /* 0x0045e200081004ff */
[--C-:B------:R-:W-:Y:S01]  /*9500*/  HADD2.F32 R53, -RZ, R54.reuse.H0_H0 ;  /* 0x20000036ff357230 */ /* 0x100fe20000004100 */
[-C--:B------:R-:W-:Y:S01]  /*9510*/  F2FP.F16.E5M2.UNPACK_B R62, R77.reuse ;  /* 0x0000004dff3e723e */ /* 0x080fe200020004ff */
[----:B------:R-:W-:Y:S01]  /*9520*/  HADD2.F32 R54, -RZ, R54.H1_H1 ;  /* 0x30000036ff367230 */ /* 0x000fe20000004100 */
[----:B------:R-:W-:Y:S01]  /*9530*/  F2FP.F16.E5M2.UNPACK_B R77, R77.H1 ;  /* 0x0000004dff4d723e */ /* 0x000fe200030004ff */
        /* <DEDUP_REMOVED lines=8> */
[----:B------:R-:W-:Y:S02]  /*95c0*/  HADD2.F32 R64, -RZ, R77.H1_H1 ;  /* 0x3000004dff407230 */ /* 0x000fe40000004100 */
[C---:B------:R-:W-:Y:S01]  /*95d0*/  FMUL R4, R38.reuse, R4 ;  /* 0x0000000426047220 */ /* 0x040fe20000400000 */
        /* <DEDUP_REMOVED lines=13> */
[--C-:B------:R-:W-:Y:S02]  /*96b0*/  HADD2.F32 R65, -RZ, R66.reuse.H0_H0 ;  /* 0x20000042ff417230 */ /* 0x100fe40000004100 */
[C---:B------:R-:W-:Y:S01]  /*96c0*/  FMUL R24, R38.reuse, R28 ;  /* 0x0000001c26187220 */ /* 0x040fe20000400000 */
[----:B------:R-:W-:Y:S02]  /*96d0*/  HADD2.F32 R66, -RZ, R66.H1_H1 ;  /* 0x30000042ff427230 */ /* 0x000fe40000004100 */
[C---:B------:R-:W-:Y:S01]  /*96e0*/  FMUL R25, R38.reuse, R29 ;  /* 0x0000001d26197220 */ /* 0x040fe20000400000 */
[--C-:B------:R-:W-:Y:S02]  /*96f0*/  HADD2.F32 R69, -RZ, R70.reuse.H0_H0 ;  /* 0x20000046ff457230 */ /* 0x100fe40000004100 */
[C---:B------:R-:W-:Y:S01]  /*9700*/  FMUL R28, R38.reuse, R32 ;  /* 0x00000020261c7220 */ /* 0x040fe20000400000 */
[----:B------:R-:W-:Y:S02]  /*9710*/  HADD2.F32 R70, -RZ, R70.H1_H1 ;  /* 0x30000046ff467230 */ /* 0x000fe40000004100 */
[C---:B------:R-:W-:Y:S01]  /*9720*/  FMUL R29, R38.reuse, R33 ;  /* 0x00000021261d7220 */ /* 0x040fe20000400000 */
        /* <DEDUP_REMOVED lines=11> */
[C---:B------:R-:W-:Y:S01]  /*97e0*/  FMUL R11, R38.reuse, R11 ;  /* 0x0000000b260b7220 */ /* 0x040fe20000400000 */
[----:B------:R-:W-:Y:S01]  /*97f0*/  F2FP.F16.E5M2.UNPACK_B R78, R78.H1 ;  /* 0x0000004eff4e723e */ /* 0x000fe200030004ff */
[--C-:B------:R-:W-:Y:S01]  /*9800*/  HADD2.F32 R51, -RZ, R74.reuse.H0_H0 ;  /* 0x2000004aff337230 */ /* 0x100fe20000004100 */
[----:B------:R-:W-:Y:S01]  /*9810*/  F2FP.SATFINITE.E5M2.F32.PACK_AB_MERGE_C R100, R7, R6, RZ ;  /* 0x000000060764723e */ /* 0x000fe200048060ff */
[C---:B------:R-:W-:Y:S01]  /*9820*/  FFMA R11, R41.reuse, R48, R11 ;  /* 0x00000030290b7223 */ /* 0x040fe2000000000b */
[C---:B------:R-:W-:Y:S01]  /*9830*/  FFMA R12, R41.reuse, R49, R12 ;  /* 0x00000031290c7223 */ /* 0x040fe2000000000c */
[----:B------:R-:W-:Y:S01]  /*9840*/  FFMA R13, R41, R50, R13 ;  /* 0x00000032290d7223 */ /* 0x000fe2000000000d */
[----:B------:R-:W-:Y:S01]  /*9850*/  F2FP.SATFINITE.E5M2.F32.PACK_AB_MERGE_C R100, R5, R4, R100 ;  /* 0x000000040564723e */ /* 0x000fe20004806064 */
        /* <DEDUP_REMOVED lines=21> */
[----:B------:R-:W-:Y:S02]  /*99b0*/  HADD2.F32 R62, -RZ, R77.H0_H0 ;  /* 0x2000004dff3e7230 */ /* 0x000fe40000004100 */
[C---:B------:R-:W-:Y:S01]  /*99c0*/  FFMA R22, R41.reuse, R59, R22 ;  /* 0x0000003b29167223 */ /* 0x040fe20000000016 */
[C---:B------:R-:W-:Y:S01]  /*99d0*/  FMUL R3, R38.reuse, R26 ;  /* 0x0000001a26037220 */ /* 0x040fe20000400000 */
[C---:B------:R-:W-:Y:S01]  /*99e0*/  FFMA R23, R41.reuse, R60, R23 ;  /* 0x0000003c29177223 */ /* 0x040fe20000000017 */
[C---:B------:R-:W-:Y:S01]  /*99f0*/  FMUL R27, R38.reuse, R27 ;  /* 0x0000001b261b7220 */ /* 0x040fe20000400000 */
[C---:B------:R-:W-:Y:S01]  /*9a00*/  FFMA R0, R41.reuse, R61, R0 ;  /* 0x0000003d29007223 */ /* 0x040fe20000000000 */
[----:B------:R-:W-:Y:S01]  /*9a10*/  F2FP.F16.E5M2.UNPACK_B R79, R79.H1 ;  /* 0x0000004fff4f723e */ /* 0x000fe200030004ff */
        /* <DEDUP_REMOVED lines=23> */
[----:B-1----:R-:W-:Y:S02]  /*9b90*/  F2FP.SATFINITE.E5M2.F32.PACK_AB_MERGE_C R104, R23, R22, RZ ;  /* 0x000000161768723e */ /* 0x002fe400048060ff */
        /* <DEDUP_REMOVED lines=8> */
[----:B------:R-:W-:Y:S03]  /*9c20*/  IADD3 R36, PT, PT, R36, 0x1, RZ ;  /* 0x0000000124247810 */ /* 0x000fe60007ffe0ff */
[----:B------:R2:W-:Y:S01]  /*9c30*/  STS.128 [R99+0x5200], R104 ;  /* 0x0052006863007388 */ /* 0x0005e20000000c00 */
[----:B------:R-:W-:Y:S01]  /*9c40*/  @!PT LDS RZ, [RZ] ;  /* 0x00000000fffff984 */ /* 0x000fe20000000800 */
[----:B------:R-:W-:Y:S01]  /*9c50*/  @!PT LDS RZ, [RZ] ;  /* 0x00000000fffff984 */ /* 0x000fe20000000800 */
[----:B------:R-:W-:Y:S01]  /*9c60*/  @!PT LDS RZ, [RZ] ;  /* 0x00000000fffff984 */ /* 0x000fe20000000800 */
[----:B------:R-:W-:Y:S01]  /*9c70*/  @!PT LDS RZ, [RZ] ;  /* 0x00000000fffff984 */ /* 0x000fe20000000800 */
[----:B------:R1:W-:Y:S07]  /*9c80*/  MEMBAR.ALL.CTA ;  /* 0x0000000000007992 */ /* 0x0003ee0000008000 */
[----:B-1----:R-:W1:Y:S02]  /*9c90*/  FENCE.VIEW.ASYNC.S ;  /* 0x00000000000073c6 */ /* 0x002e640000000000 */
[----:B-1----:R-:W-:Y:S06]  /*9ca0*/  BAR.SYNC.DEFER_BLOCKING 0x1, 0x80 ;  /* 0x0042000000007b1d */ /* 0x002fec0000010000 */
        /* <DEDUP_REMOVED lines=14> */
[----:B-1----:R-:W-:Y:S04]  /*9d90*/  DEPBAR.LE SB0, 0x1 ;  /* 0x000080400000791a */ /* 0x002fe80000000000 */
.L_x_142:
[----:B------:R-:W-:Y:S05]  /*9da0*/  BSYNC.RECONVERGENT B0 ;  /* 0x0000000000007941 */ /* 0x000fea0003800200 */
.L_x_141:
[----:B------:R-:W-:Y:S01]  /*9db0*/  R2UR UR4, R88 ;  /* 0x00000000580472ca */ /* 0x000fe200000e0000 */
[----:B------:R-:W-:Y:S01]  /*9dc0*/  BAR.SYNC.DEFER_BLOCKING 0x1, 0x80 ;  /* 0x0042000000007b1d */ /* 0x000fe20000010000 */
[----:B------:R-:W-:Y:S01]  /*9dd0*/  ISETP.NE.AND P0, PT, R91, 0x2, PT ;  /* 0x000000025b00780c */ /* 0x000fe20003f05270 */
[----:B------:R-:W-:Y:S01]  /*9de0*/  UISETP.NE.AND UP0, UPT, UR44, URZ, UPT ;  /* 0x000000ff2c00728c */ /* 0x000fe2000bf05270 */
[----:B------:R-:W-:Y:S01]  /*9df0*/  ISETP.NE.AND P1, PT, R36, 0x4, PT ;  /* 0x000000042400780c */ /* 0x000fe20003f25270 */
[----:B------:R-:W-:Y:S01]  /*9e00*/  UIADD3 UR32, UPT, UPT, UR37, UR59, URZ ;  /* 0x0000003b25207290 */ /* 0x000fe2000fffe0ff */
[----:B------:R-:W-:Y:S02]  /*9e10*/  SEL R3, RZ, 0x1, P0 ;  /* 0x00000001ff037807 */ /* 0x000fe40000000000 */
[----:B------:R-:W-:Y:S02]  /*9e20*/  SEL R0, RZ, 0x1, P1 ;  /* 0x00000001ff007807 */ /* 0x000fe40000800000 */
[----:B------:R-:W-:Y:S02]  /*9e30*/  LOP3.LUT R94, R94, R3, RZ, 0x3c, !PT ;  /* 0x000000035e5e7212 */ /* 0x000fe400078e3cff */
[----:B------:R-:W-:Y:S01]  /*9e40*/  LOP3.LUT R95, R95, R0, RZ, 0x3c, !PT ;  /* 0x000000005f5f7212 */ /* 0x000fe200078e3cff */
[----:B------:R-:W-:Y:S01]  /*9e50*/  UIADD3 UR20, UPT, UPT, UR38, UR4, URZ ;  /* 0x0000000426147290 */ /* 0x000fe2000fffe0ff */
[----:B------:R-:W-:Y:S02]  /*9e60*/  SEL R91, R91, RZ, P0 ;  /* 0x000000ff5b5b7207 */ /* 0x000fe40000000000 */
[----:B------:R-:W-:Y:S01]  /*9e70*/  SEL R36, R36, RZ, P1 ;  /* 0x000000ff24247207 */ /* 0x000fe20000800000 */
[----:B------:R-:W-:Y:S01]  /*9e80*/  UMOV UR36, UR58 ;  /* 0x0000003a00247c82 */ /* 0x000fe20008000000 */
[----:B------:R-:W-:Y:S07]  /*9e90*/  BRA.U UP0, `(.L_x_143) ;  /* 0xffffffb900ac7547 */ /* 0x000fee000b83ffff */
[----:B------:R-:W-:Y:S05]  /*9ea0*/  EXIT ;  /* 0x000000000000794d */ /* 0x000fea0003800000 */
.L_x_24:
[----:B-1----:R1:W2:Y:S02]  /*9eb0*/  SYNCS.PHASECHK.TRANS64.TRYWAIT P0, [R0+URZ+0x110], R3 ;  /* 0x00011003000075a7 */ /* 0x0022a400080011ff */
[----:B--2---:R-:W-:Y:S05]  /*9ec0*/  @!P0 NANOSLEEP.SYNCS 0x989680 ;  /* 0x009896800000895d */ /* 0x004fea0003900000 */
[----:B------:R-:W2:Y:S02]  /*9ed0*/  @!P0 SYNCS.PHASECHK.TRANS64 P0, [R0+URZ+0x110], R3 ;  /* 0x00011003000085a7 */ /* 0x000ea400080010ff */
[----:B--2---:R-:W-:Y:S05]  /*9ee0*/  @!P0 BRA `(.L_x_24) ;  /* 0xfffffffc00f08947 */ /* 0x004fea000383ffff */
[----:B------:R-:W-:Y:S05]  /*9ef0*/  BRA `(.L_x_144) ;  /* 0xffffff7800d47947 */ /* 0x000fea000383ffff */
.L_x_27:
[----:B-1----:R-:W-:-:S07]  /*9f00*/  MOV R0, UR33 ;  /* 0x0000002100007c02 */ /* 0x002fce0008000f00 */
.L_x_145:
[----:B-1----:R1:W2:Y:S02]  /*9f10*/  SYNCS.PHASECHK.TRANS64.TRYWAIT P0, [R0+URZ+0x28], R3 ;  /* 0x00002803000075a7 */ /* 0x0022a400080011ff */
[----:B--2---:R-:W-:Y:S05]  /*9f20*/  @!P0 NANOSLEEP.SYNCS 0x989680 ;  /* 0x009896800000895d */ /* 0x004fea0003900000 */
[----:B------:R-:W2:Y:S02]  /*9f30*/  @!P0 SYNCS.PHASECHK.TRANS64 P0, [R0+URZ+0x28], R3 ;  /* 0x00002803000085a7 */ /* 0x000ea400080010ff */
[----:B--2---:R-:W-:Y:S05]  /*9f40*/  @!P0 BRA `(.L_x_145) ;  /* 0xfffffffc00f08947 */ /* 0x004fea000383ffff */
[----:B------:R-:W-:Y:S05]  /*9f50*/  BRA `(.L_x_26) ;  /* 0xffffff7c00247947 */ /* 0x000fea000383ffff */
.L_x_34:
[----:B-1----:R-:W-:-:S07]  /*9f60*/  MOV R0, UR17 ;  /* 0x0000001100007c02 */ /* 0x002fce0008000f00 */
.L_x_146:
[----:B-1----:R1:W2:Y:S02]  /*9f70*/  SYNCS.PHASECHK.TRANS64.TRYWAIT P0, [R0+URZ+0x28], R3 ;  /* 0x00002803000075a7 */ /* 0x0022a400080011ff */
[----:B--2---:R-:W-:Y:S05]  /*9f80*/  @!P0 NANOSLEEP.SYNCS 0x989680 ;  /* 0x009896800000895d */ /* 0x004fea0003900000 */
[----:B------:R-:W2:Y:S02]  /*9f90*/  @!P0 SYNCS.PHASECHK.TRANS64 P0, [R0+URZ+0x28], R3 ;  /* 0x00002803000085a7 */ /* 0x000ea400080010ff */
[----:B--2---:R-:W-:Y:S05]  /*9fa0*/  @!P0 BRA `(.L_x_146) ;  /* 0xfffffffc00f08947 */ /* 0x004fea000383ffff */
[----:B------:R-:W-:Y:S05]  /*9fb0*/  BRA `(.L_x_33) ;  /* 0xffffff7c00e47947 */ /* 0x000fea000383ffff */
.L_x_39:
[----:B-1----:R1:W2:Y:S02]  /*9fc0*/  SYNCS.PHASECHK.TRANS64.TRYWAIT P0, [R3+URZ+0xa0], R0 ;  /* 0x0000a000030075a7 */ /* 0x0022a400080011ff */
[----:B--2---:R-:W-:Y:S05]  /*9fd0*/  @!P0 NANOSLEEP.SYNCS 0x989680 ;  /* 0x009896800000895d */ /* 0x004fea0003900000 */
[----:B------:R-:W2:Y:S02]  /*9fe0*/  @!P0 SYNCS.PHASECHK.TRANS64 P0, [R3+URZ+0xa0], R0 ;  /* 0x0000a000030085a7 */ /* 0x000ea400080010ff */
[----:B--2---:R-:W-:Y:S05]  /*9ff0*/  @!P0 BRA `(.L_x_39) ;  /* 0xfffffffc00f08947 */ /* 0x004fea000383ffff */
[----:B------:R-:W-:Y:S05]  /*a000*/  BRA `(.L_x_147) ;  /* 0xffffff8000887947 */ /* 0x000fea000383ffff */
.L_x_43:
[----:B-1----:R-:W-:-:S07]  /*a010*/  MOV R0, UR4 ;  /* 0x0000000400007c02 */ /* 0x002fce0008000f00 */
.L_x_148:
[----:B-1----:R1:W2:Y:S02]  /*a020*/  SYNCS.PHASECHK.TRANS64.TRYWAIT P0, [R0+URZ], R3 ;  /* 0x00000003000075a7 */ /* 0x0022a400080011ff */
[----:B--2---:R-:W-:Y:S05]  /*a030*/  @!P0 NANOSLEEP.SYNCS 0x989680 ;  /* 0x009896800000895d */ /* 0x004fea0003900000 */
[----:B------:R-:W2:Y:S02]  /*a040*/  @!P0 SYNCS.PHASECHK.TRANS64 P0, [R0+URZ], R3 ;  /* 0x00000003000085a7 */ /* 0x000ea400080010ff */
[----:B--2---:R-:W-:Y:S05]  /*a050*/  @!P0 BRA `(.L_x_148) ;  /* 0xfffffffc00f08947 */ /* 0x004fea000383ffff */
[----:B------:R-:W-:Y:S05]  /*a060*/  BRA `(.L_x_149) ;  /* 0xffffff8800307947 */ /* 0x000fea000383ffff */
.L_x_44:
[----:B------:R-:W-:-:S07]  /*a070*/  MOV R0, UR5 ;  /* 0x0000000500007c02 */ /* 0x000fce0008000f00 */
.L_x_150:
[----:B-1----:R1:W2:Y:S02]  /*a080*/  SYNCS.PHASECHK.TRANS64.TRYWAIT P0, [R0+URZ], R3 ;  /* 0x00000003000075a7 */ /* 0x0022a400080011ff */
[----:B--2---:R-:W-:Y:S05]  /*a090*/  @!P0 NANOSLEEP.SYNCS 0x989680 ;  /* 0x009896800000895d */ /* 0x004fea0003900000 */
[----:B------:R-:W2:Y:S02]  /*a0a0*/  @!P0 SYNCS.PHASECHK.TRANS64 P0, [R0+URZ], R3 ;  /* 0x00000003000085a7 */ /* 0x000ea400080010ff */
[----:B--2---:R-:W-:Y:S05]  /*a0b0*/  @!P0 BRA `(.L_x_150) ;  /* 0xfffffffc00f08947 */ /* 0x004fea000383ffff */
[----:B------:R-:W-:Y:S05]  /*a0c0*/  BRA `(.L_x_151) ;  /* 0xffffff88003c7947 */ /* 0x000fea000383ffff */
.L_x_45:
[----:B------:R-:W-:-:S07]  /*a0d0*/  MOV R0, UR5 ;  /* 0x0000000500007c02 */ /* 0x000fce0008000f00 */
.L_x_152:
[----:B-1----:R1:W2:Y:S02]  /*a0e0*/  SYNCS.PHASECHK.TRANS64.TRYWAIT P0, [R0+URZ], R3 ;  /* 0x00000003000075a7 */ /* 0x0022a400080011ff */
[----:B--2---:R-:W-:Y:S05]  /*a0f0*/  @!P0 NANOSLEEP.SYNCS 0x989680 ;  /* 0x009896800000895d */ /* 0x004fea0003900000 */
[----:B------:R-:W2:Y:S02]  /*a100*/  @!P0 SYNCS.PHASECHK.TRANS64 P0, [R0+URZ], R3 ;  /* 0x00000003000085a7 */ /* 0x000ea400080010ff */
[----:B--2---:R-:W-:Y:S05]  /*a110*/  @!P0 BRA `(.L_x_152) ;  /* 0xfffffffc00f08947 */ /* 0x004fea000383ffff */
[----:B------:R-:W-:Y:S05]  /*a120*/  BRA `(.L_x_153) ;  /* 0xffffff8800487947 */ /* 0x000fea000383ffff */
.L_x_46:
[----:B------:R-:W-:-:S07]  /*a130*/  MOV R0, UR5 ;  /* 0x0000000500007c02 */ /* 0x000fce0008000f00 */
.L_x_154:
[----:B-1----:R1:W2:Y:S02]  /*a140*/  SYNCS.PHASECHK.TRANS64.TRYWAIT P0, [R0+URZ], R3 ;  /* 0x00000003000075a7 */ /* 0x0022a400080011ff */
[----:B--2---:R-:W-:Y:S05]  /*a150*/  @!P0 NANOSLEEP.SYNCS 0x989680 ;  /* 0x009896800000895d */ /* 0x004fea0003900000 */
[----:B------:R-:W2:Y:S02]  /*a160*/  @!P0 SYNCS.PHASECHK.TRANS64 P0, [R0+URZ], R3 ;  /* 0x00000003000085a7 */ /* 0x000ea400080010ff */
[----:B--2---:R-:W-:Y:S05]  /*a170*/  @!P0 BRA `(.L_x_154) ;  /* 0xfffffffc00f08947 */ /* 0x004fea000383ffff */
[----:B------:R-:W-:Y:S05]  /*a180*/  BRA `(.L_x_155) ;  /* 0xffffff8800547947 */ /* 0x000fea000383ffff */
.L_x_49:
[----:B-1----:R1:W2:Y:S02]  /*a190*/  SYNCS.PHASECHK.TRANS64.TRYWAIT P0, [R2+URZ+0x100], R5 ;  /* 0x00010005020075a7 */ /* 0x0022a400080011ff */
[----:B--2---:R-:W-:Y:S05]  /*a1a0*/  @!P0 NANOSLEEP.SYNCS 0x989680 ;  /* 0x009896800000895d */ /* 0x004fea0003900000 */
[----:B------:R-:W2:Y:S02]  /*a1b0*/  @!P0 SYNCS.PHASECHK.TRANS64 P0, [R2+URZ+0x100], R5 ;  /* 0x00010005020085a7 */ /* 0x000ea400080010ff */
[----:B--2---:R-:W-:Y:S05]  /*a1c0*/  @!P0 BRA `(.L_x_49) ;  /* 0xfffffffc00f08947 */ /* 0x004fea000383ffff */
[----:B------:R-:W-:Y:S05]  /*a1d0*/  BRA `(.L_x_156) ;  /* 0xffffff8800b07947 */ /* 0x000fea000383ffff */
.L_x_50:
[----:B------:R-:W-:-:S07]  /*a1e0*/  MOV R2, UR4 ;  /* 0x0000000400027c02 */ /* 0x000fce0008000f00 */
.L_x_157:
[----:B-1----:R1:W2:Y:S02]  /*a1f0*/  SYNCS.PHASECHK.TRANS64.TRYWAIT P0, [R2+URZ+0xb0], R5 ;  /* 0x0000b005020075a7 */ /* 0x0022a400080011ff */
[----:B--2---:R-:W-:Y:S05]  /*a200*/  @!P0 NANOSLEEP.SYNCS 0x989680 ;  /* 0x009896800000895d */ /* 0x004fea0003900000 */
[----:B------:R-:W2:Y:S02]  /*a210*/  @!P0 SYNCS.PHASECHK.TRANS64 P0, [R2+URZ+0xb0], R5 ;  /* 0x0000b005020085a7 */ /* 0x000ea400080010ff */
[----:B--2---:R-:W-:Y:S05]  /*a220*/  @!P0 BRA `(.L_x_157) ;  /* 0xfffffffc00f08947 */ /* 0x004fea000383ffff */
[----:B------:R-:W-:Y:S05]  /*a230*/  BRA `(.L_x_158) ;  /* 0xffffff8800c07947 */ /* 0x000fea000383ffff */
.L_x_51:
[----:B-1----:R1:W2:Y:S02]  /*a240*/  SYNCS.PHASECHK.TRANS64.TRYWAIT P1, [R2+URZ+0xa0], R5 ;  /* 0x0000a005020075a7 */ /* 0x0022a400080211ff */
[----:B--2---:R-:W-:Y:S05]  /*a250*/  @!P1 NANOSLEEP.SYNCS 0x989680 ;  /* 0x009896800000995d */ /* 0x004fea0003900000 */
[----:B------:R-:W2:Y:S02]  /*a260*/  @!P1 SYNCS.PHASECHK.TRANS64 P1, [R2+URZ+0xa0], R5 ;  /* 0x0000a005020095a7 */ /* 0x000ea400080210ff */
[----:B--2---:R-:W-:Y:S05]  /*a270*/  @!P1 BRA `(.L_x_51) ;  /* 0xfffffffc00f09947 */ /* 0x004fea000383ffff */
[----:B------:R-:W-:Y:S05]  /*a280*/  BRA `(.L_x_159) ;  /* 0xffffff8800f07947 */ /* 0x000fea000383ffff */
.L_x_54:
[----:B------:R-:W-:-:S07]  /*a290*/  MOV R0, UR4 ;  /* 0x0000000400007c02 */ /* 0x000fce0008000f00 */
.L_x_160:
[----:B-1----:R1:W2:Y:S02]  /*a2a0*/  SYNCS.PHASECHK.TRANS64.TRYWAIT P0, [R0+URZ+0xb0], R3 ;  /* 0x0000b003000075a7 */ /* 0x0022a400080011ff */
[----:B--2---:R-:W-:Y:S05]  /*a2b0*/  @!P0 NANOSLEEP.SYNCS 0x989680 ;  /* 0x009896800000895d */ /* 0x004fea0003900000 */
[----:B------:R-:W2:Y:S02]  /*a2c0*/  @!P0 SYNCS.PHASECHK.TRANS64 P0, [R0+URZ+0xb0], R3 ;  /* 0x0000b003000085a7 */ /* 0x000ea400080010ff */
[----:B--2---:R-:W-:Y:S05]  /*a2d0*/  @!P0 BRA `(.L_x_160) ;  /* 0xfffffffc00f08947 */ /* 0x004fea000383ffff */
[----:B------:R-:W-:Y:S05]  /*a2e0*/  BRA `(.L_x_53) ;  /* 0xffffff8c00447947 */ /* 0x000fea000383ffff */
.L_x_63:
[----:B-1----:R-:W-:-:S04]  /*a2f0*/  MOV R0, UR5 ;  /* 0x0000000500007c02 */ /* 0x002fc80008000f00 */
[----:B------:R1:W2:Y:S03]  /*a300*/  SYNCS.PHASECHK.TRANS64.TRYWAIT P0, [R0+URZ+0x8], R7 ;  /* 0x00000807000075a7 */ /* 0x0002a600080011ff */
[----:B--2---:R-:W-:Y:S05]  /*a310*/  @!P0 NANOSLEEP.SYNCS 0x989680 ;  /* 0x009896800000895d */ /* 0x004fea0003900000 */
[----:B------:R-:W2:Y:S02]  /*a320*/  @!P0 SYNCS.PHASECHK.TRANS64 P0, [R0+URZ+0x8], R7 ;  /* 0x00000807000085a7 */ /* 0x000ea400080010ff */
[----:B--2---:R-:W-:Y:S05]  /*a330*/  @!P0 BRA `(.L_x_63) ;  /* 0xfffffffc00ec8947 */ /* 0x004fea000383ffff */
[----:B------:R-:W-:Y:S05]  /*a340*/  BRA `(.L_x_62) ;  /* 0xffffff8c00f87947 */ /* 0x000fea000383ffff */
.L_x_65:
[----:B------:R-:W-:Y:S01]  /*a350*/  BSSY B0, `(.L_x_161) ;  /* 0x0000006000007945 */ /* 0x000fe20003800000 */
[----:B------:R-:W-:-:S07]  /*a360*/  MOV R15, 0xffffffff ;  /* 0xffffffff000f7802 */ /* 0x000fce0000000f00 */
[----:B-1---5:R-:W-:Y:S05]  /*a370*/  WARPSYNC.COLLECTIVE R15, `(.L_x_162) ;  /* 0x000000000f0c7348 */ /* 0x022fea0003c00000 */
[----:B------:R-:W-:Y:S02]  /*a380*/  ELECT P6, UR79, PT ;  /* 0x00000000004f782f */ /* 0x000fe400038c0000 */
[----:B------:R-:W-:Y:S01]  /*a390*/  MOV R14, UR79 ;  /* 0x0000004f000e7c02 */ /* 0x000fe20008000f00 */
[----:B-1---5:R-:W-:Y:S10]  /*a3a0*/  ENDCOLLECTIVE ;  /* 0x000000000000791b */ /* 0x022ff40003800000 */
.L_x_162:
[----:B------:R-:W-:Y:S05]  /*a3b0*/  BSYNC B0 ;  /* 0x0000000000007941 */ /* 0x000fea0003800000 */
.L_x_161:
[----:B------:R-:W-:Y:S05]  /*a3c0*/  BRA `(.L_x_163) ;  /* 0xffffff9000287947 */ /* 0x000fea000383ffff */
.L_x_67:
[----:B-1----:R-:W-:-:S04]  /*a3d0*/  MOV R0, UR5 ;  /* 0x0000000500007c02 */ /* 0x002fc80008000f00 */
[----:B------:R1:W2:Y:S03]  /*a3e0*/  SYNCS.PHASECHK.TRANS64.TRYWAIT P0, [R0+URZ+0x8], R5 ;  /* 0x00000805000075a7 */ /* 0x0002a600080011ff */
[----:B--2---:R-:W-:Y:S05]  /*a3f0*/  @!P0 NANOSLEEP.SYNCS 0x989680 ;  /* 0x009896800000895d */ /* 0x004fea0003900000 */
[----:B------:R-:W2:Y:S02]  /*a400*/  @!P0 SYNCS.PHASECHK.TRANS64 P0, [R0+URZ+0x8], R5 ;  /* 0x00000805000085a7 */ /* 0x000ea400080010ff */
[----:B--2---:R-:W-:Y:S05]  /*a410*/  @!P0 BRA `(.L_x_67) ;  /* 0xfffffffc00ec8947 */ /* 0x004fea000383ffff */
[----:B------:R-:W-:Y:S05]  /*a420*/  BRA `(.L_x_66) ;  /* 0xffffff90002c7947 */ /* 0x000fea000383ffff */
.L_x_68:
[----:B-1----:R1:W2:Y:S02]  /*a430*/  SYNCS.PHASECHK.TRANS64.TRYWAIT P0, [R0+URZ+0xa0], R5 ;  /* 0x0000a005000075a7 */ /* 0x0022a400080011ff */
[----:B--2---:R-:W-:Y:S05]  /*a440*/  @!P0 NANOSLEEP.SYNCS 0x989680 ;  /* 0x009896800000895d */ /* 0x004fea0003900000 */
[----:B------:R-:W2:Y:S02]  /*a450*/  @!P0 SYNCS.PHASECHK.TRANS64 P0, [R0+URZ+0xa0], R5 ;  /* 0x0000a005000085a7 */ /* 0x000ea400080010ff */
[----:B--2---:R-:W-:Y:S05]  /*a460*/  @!P0 BRA `(.L_x_68) ;  /* 0xfffffffc00f08947 */ /* 0x004fea000383ffff */
[----:B------:R-:W-:Y:S05]  /*a470*/  BRA `(.L_x_164) ;  /* 0xffffff9400087947 */ /* 0x000fea000383ffff */
.L_x_70:
[----:B------:R-:W-:-:S07]  /*a480*/  MOV R0, UR23 ;  /* 0x0000001700007c02 */ /* 0x000fce0008000f00 */
.L_x_165:
[----:B-1----:R1:W2:Y:S02]  /*a490*/  SYNCS.PHASECHK.TRANS64.TRYWAIT P0, [R0+URZ+0xe0], R5 ;  /* 0x0000e005000075a7 */ /* 0x0022a400080011ff */
[----:B--2---:R-:W-:Y:S05]  /*a4a0*/  @!P0 NANOSLEEP.SYNCS 0x989680 ;  /* 0x009896800000895d */ /* 0x004fea0003900000 */
[----:B------:R-:W2:Y:S02]  /*a4b0*/  @!P0 SYNCS.PHASECHK.TRANS64 P0, [R0+URZ+0xe0], R5 ;  /* 0x0000e005000085a7 */ /* 0x000ea400080010ff */
[----:B--2---:R-:W-:Y:S05]  /*a4c0*/  @!P0 BRA `(.L_x_165) ;  /* 0xfffffffc00f08947 */ /* 0x004fea000383ffff */
[----:B------:R-:W-:Y:S05]  /*a4d0*/  BRA `(.L_x_166) ;  /* 0xffffff9400547947 */ /* 0x000fea000383ffff */
.L_x_73:
[----:B------:R-:W-:Y:S07]  /*a4e0*/  MOV R0, UR5 ;  /* 0x0000000500007c02 */ /* 0x000fee0008000f00 */
.L_x_167:
[----:B-1----:R1:W2:Y:S02]  /*a4f0*/  SYNCS.PHASECHK.TRANS64.TRYWAIT P0, [R0+URZ], R5 ;  /* 0x00000005000075a7 */ /* 0x0022a400080011ff */
[----:B--2---:R-:W-:Y:S05]  /*a500*/  @!P0 NANOSLEEP.SYNCS 0x989680 ;  /* 0x009896800000895d */ /* 0x004fea0003900000 */
[----:B------:R-:W2:Y:S02]  /*a510*/  @!P0 SYNCS.PHASECHK.TRANS64 P0, [R0+URZ], R5 ;  /* 0x00000005000085a7 */ /* 0x000ea400080010ff */
[----:B--2---:R-:W-:Y:S05]  /*a520*/  @!P0 BRA `(.L_x_167) ;  /* 0xfffffffc00f08947 */ /* 0x004fea000383ffff */
[----:B------:R-:W-:Y:S05]  /*a530*/  BRA `(.L_x_72) ;  /* 0xffffff9400687947 */ /* 0x000fea000383ffff */
.L_x_77:
[----:B-1----:R-:W-:-:S07]  /*a540*/  MOV R0, UR4 ;  /* 0x0000000400007c02 */ /* 0x002fce0008000f00 */
.L_x_168:
[----:B-1----:R1:W2:Y:S02]  /*a550*/  SYNCS.PHASECHK.TRANS64.TRYWAIT P0, [R0+URZ], R3 ;  /* 0x00000003000075a7 */ /* 0x0022a400080011ff */
[----:B--2---:R-:W-:Y:S05]  /*a560*/  @!P0 NANOSLEEP.SYNCS 0x989680 ;  /* 0x009896800000895d */ /* 0x004fea0003900000 */
[----:B------:R-:W2:Y:S02]  /*a570*/  @!P0 SYNCS.PHASECHK.TRANS64 P0, [R0+URZ], R3 ;  /* 0x00000003000085a7 */ /* 0x000ea400080010ff */
[----:B--2---:R-:W-:Y:S05]  /*a580*/  @!P0 BRA `(.L_x_168) ;  /* 0xfffffffc00f08947 */ /* 0x004fea000383ffff */
[----:B------:R-:W-:Y:S05]  /*a590*/  BRA `(.L_x_169) ;  /* 0xffffff9800347947 */ /* 0x000fea000383ffff */
.L_x_78:
[----:B------:R-:W-:-:S07]  /*a5a0*/  MOV R0, UR5 ;  /* 0x0000000500007c02 */ /* 0x000fce0008000f00 */
.L_x_170:
[----:B-1----:R1:W2:Y:S02]  /*a5b0*/  SYNCS.PHASECHK.TRANS64.TRYWAIT P0, [R0+URZ], R3 ;  /* 0x00000003000075a7 */ /* 0x0022a400080011ff */
[----:B--2---:R-:W-:Y:S05]  /*a5c0*/  @!P0 NANOSLEEP.SYNCS 0x989680 ;  /* 0x009896800000895d */ /* 0x004fea0003900000 */
[----:B------:R-:W2:Y:S02]  /*a5d0*/  @!P0 SYNCS.PHASECHK.TRANS64 P0, [R0+URZ], R3 ;  /* 0x00000003000085a7 */ /* 0x000ea400080010ff */
[----:B--2---:R-:W-:Y:S05]  /*a5e0*/  @!P0 BRA `(.L_x_170) ;  /* 0xfffffffc00f08947 */ /* 0x004fea000383ffff */
[----:B------:R-:W-:Y:S05]  /*a5f0*/  BRA `(.L_x_171) ;  /* 0xffffff9800407947 */ /* 0x000fea000383ffff */
.L_x_79:
[----:B------:R-:W-:-:S07]  /*a600*/  MOV R0, UR5 ;  /* 0x0000000500007c02 */ /* 0x000fce0008000f00 */
.L_x_172:
[----:B-1----:R1:W2:Y:S02]  /*a610*/  SYNCS.PHASECHK.TRANS64.TRYWAIT P0, [R0+URZ], R3 ;  /* 0x00000003000075a7 */ /* 0x0022a400080011ff */
[----:B--2---:R-:W-:Y:S05]  /*a620*/  @!P0 NANOSLEEP.SYNCS 0x989680 ;  /* 0x009896800000895d */ /* 0x004fea0003900000 */
[----:B------:R-:W2:Y:S02]  /*a630*/  @!P0 SYNCS.PHASECHK.TRANS64 P0, [R0+URZ], R3 ;  /* 0x00000003000085a7 */ /* 0x000ea400080010ff */
[----:B--2---:R-:W-:Y:S05]  /*a640*/  @!P0 BRA `(.L_x_172) ;  /* 0xfffffffc00f08947 */ /* 0x004fea000383ffff */
[----:B------:R-:W-:Y:S05]  /*a650*/  BRA `(.L_x_173) ;  /* 0xffffff98004c7947 */ /* 0x000fea000383ffff */
.L_x_82:
[----:B------:R-:W-:-:S07]  /*a660*/  MOV R0, UR17 ;  /* 0x0000001100007c02 */ /* 0x000fce0008000f00 */
.L_x_174:
[----:B-1----:R1:W2:Y:S02]  /*a670*/  SYNCS.PHASECHK.TRANS64.TRYWAIT P1, [R0+URZ+0x120], R3 ;  /* 0x00012003000075a7 */ /* 0x0022a400080211ff */
[----:B--2---:R-:W-:Y:S05]  /*a680*/  @!P1 NANOSLEEP.SYNCS 0x989680 ;  /* 0x009896800000995d */ /* 0x004fea0003900000 */
[----:B------:R-:W2:Y:S02]  /*a690*/  @!P1 SYNCS.PHASECHK.TRANS64 P1, [R0+URZ+0x120], R3 ;  /* 0x00012003000095a7 */ /* 0x000ea400080210ff */
[----:B--2---:R-:W-:Y:S05]  /*a6a0*/  @!P1 BRA `(.L_x_174) ;  /* 0xfffffffc00f09947 */ /* 0x004fea000383ffff */
[----:B------:R-:W-:Y:S05]  /*a6b0*/  BRA `(.L_x_175) ;  /* 0xffffff9800987947 */ /* 0x000fea000383ffff */
.L_x_87:
[----:B--2---:R2:W3:Y:S02]  /*a6c0*/  SYNCS.PHASECHK.TRANS64.TRYWAIT P0, [R12+URZ+0xa0], R9 ;  /* 0x0000a0090c0075a7 */ /* 0x0044e400080011ff */
[----:B---3--:R-:W-:Y:S05]  /*a6d0*/  @!P0 NANOSLEEP.SYNCS 0x989680 ;  /* 0x009896800000895d */ /* 0x008fea0003900000 */
[----:B------:R-:W3:Y:S02]  /*a6e0*/  @!P0 SYNCS.PHASECHK.TRANS64 P0, [R12+URZ+0xa0], R9 ;  /* 0x0000a0090c0085a7 */ /* 0x000ee400080010ff */
[----:B---3--:R-:W-:Y:S05]  /*a6f0*/  @!P0 BRA `(.L_x_87) ;  /* 0xfffffffc00f08947 */ /* 0x008fea000383ffff */
[----:B------:R-:W-:Y:S05]  /*a700*/  BRA `(.L_x_176) ;  /* 0xffffff9c00cc7947 */ /* 0x000fea000383ffff */
.L_x_90:
[----:B------:R-:W-:Y:S07]  /*a710*/  MOV R0, UR21 ;  /* 0x0000001500007c02 */ /* 0x000fee0008000f00 */
.L_x_177:
[----:B--2---:R2:W3:Y:S02]  /*a720*/  SYNCS.PHASECHK.TRANS64.TRYWAIT P2, [R0+URZ+0x98], R11 ;  /* 0x0000980b000075a7 */ /* 0x0044e400080411ff */
[----:B---3--:R-:W-:Y:S05]  /*a730*/  @!P2 NANOSLEEP.SYNCS 0x989680 ;  /* 0x009896800000a95d */ /* 0x008fea0003900000 */
[----:B------:R-:W3:Y:S02]  /*a740*/  @!P2 SYNCS.PHASECHK.TRANS64 P2, [R0+URZ+0x98], R11 ;  /* 0x0000980b0000a5a7 */ /* 0x000ee400080410ff */
[----:B---3--:R-:W-:Y:S05]  /*a750*/  @!P2 BRA `(.L_x_177) ;  /* 0xfffffffc00f0a947 */ /* 0x008fea000383ffff */
[----:B------:R-:W-:Y:S05]  /*a760*/  BRA `(.L_x_89) ;  /* 0xffffffa400347947 */ /* 0x000fea000383ffff */
.L_x_93:
[----:B--2---:R-:W-:Y:S07]  /*a770*/  MOV R0, UR21 ;  /* 0x0000001500007c02 */ /* 0x004fee0008000f00 */
.L_x_178:
[----:B--2---:R2:W3:Y:S02]  /*a780*/  SYNCS.PHASECHK.TRANS64.TRYWAIT P0, [R0+URZ+0x70], R9 ;  /* 0x00007009000075a7 */ /* 0x0044e400080011ff */
[----:B---3--:R-:W-:Y:S05]  /*a790*/  @!P0 NANOSLEEP.SYNCS 0x989680 ;  /* 0x009896800000895d */ /* 0x008fea0003900000 */
[----:B------:R-:W3:Y:S02]  /*a7a0*/  @!P0 SYNCS.PHASECHK.TRANS64 P0, [R0+URZ+0x70], R9 ;  /* 0x00007009000085a7 */ /* 0x000ee400080010ff */
[----:B---3--:R-:W-:Y:S05]  /*a7b0*/  @!P0 BRA `(.L_x_178) ;  /* 0xfffffffc00f08947 */ /* 0x008fea000383ffff */
[----:B------:R-:W-:Y:S05]  /*a7c0*/  BRA `(.L_x_179) ;  /* 0xffffffa400907947 */ /* 0x000fea000383ffff */
.L_x_94:
[----:B------:R-:W-:Y:S07]  /*a7d0*/  MOV R0, UR21 ;  /* 0x0000001500007c02 */ /* 0x000fee0008000f00 */
.L_x_180:
[----:B--2---:R2:W3:Y:S02]  /*a7e0*/  SYNCS.PHASECHK.TRANS64.TRYWAIT P0, [R0+URZ+0x78], R9 ;  /* 0x00007809000075a7 */ /* 0x0044e400080011ff */
[----:B---3--:R-:W-:Y:S05]  /*a7f0*/  @!P0 NANOSLEEP.SYNCS 0x989680 ;  /* 0x009896800000895d */ /* 0x008fea0003900000 */
[----:B------:R-:W3:Y:S02]  /*a800*/  @!P0 SYNCS.PHASECHK.TRANS64 P0, [R0+URZ+0x78], R9 ;  /* 0x00007809000085a7 */ /* 0x000ee400080010ff */
[----:B---3--:R-:W-:Y:S05]  /*a810*/  @!P0 BRA `(.L_x_180) ;  /* 0xfffffffc00f08947 */ /* 0x008fea000383ffff */
[----:B------:R-:W-:Y:S05]  /*a820*/  BRA `(.L_x_181) ;  /* 0xffffffa400e87947 */ /* 0x000fea000383ffff */
.L_x_95:
[----:B------:R-:W-:Y:S07]  /*a830*/  MOV R0, UR21 ;  /* 0x0000001500007c02 */ /* 0x000fee0008000f00 */
.L_x_182:
[----:B--2---:R2:W3:Y:S02]  /*a840*/  SYNCS.PHASECHK.TRANS64.TRYWAIT P0, [R0+URZ+0x80], R9 ;  /* 0x00008009000075a7 */ /* 0x0044e400080011ff */
[----:B---3--:R-:W-:Y:S05]  /*a850*/  @!P0 NANOSLEEP.SYNCS 0x989680 ;  /* 0x009896800000895d */ /* 0x008fea0003900000 */
[----:B------:R-:W3:Y:S02]  /*a860*/  @!P0 SYNCS.PHASECHK.TRANS64 P0, [R0+URZ+0x80], R9 ;  /* 0x00008009000085a7 */ /* 0x000ee400080010ff */
[----:B---3--:R-:W-:Y:S05]  /*a870*/  @!P0 BRA `(.L_x_182) ;  /* 0xfffffffc00f08947 */ /* 0x008fea000383ffff */
[----:B------:R-:W-:Y:S05]  /*a880*/  BRA `(.L_x_183) ;  /* 0xffffffa800447947 */ /* 0x000fea000383ffff */
.L_x_96:
[----:B------:R-:W-:Y:S07]  /*a890*/  MOV R0, UR21 ;  /* 0x0000001500007c02 */ /* 0x000fee0008000f00 */
.L_x_184:
[----:B--2---:R2:W3:Y:S02]  /*a8a0*/  SYNCS.PHASECHK.TRANS64.TRYWAIT P0, [R0+URZ+0x88], R9 ;  /* 0x00008809000075a7 */ /* 0x0044e400080011ff */
[----:B---3--:R-:W-:Y:S05]  /*a8b0*/  @!P0 NANOSLEEP.SYNCS 0x989680 ;  /* 0x009896800000895d */ /* 0x008fea0003900000 */
[----:B------:R-:W3:Y:S02]  /*a8c0*/  @!P0 SYNCS.PHASECHK.TRANS64 P0, [R0+URZ+0x88], R9 ;  /* 0x00008809000085a7 */ /* 0x000ee400080010ff */
[----:B---3--:R-:W-:Y:S05]  /*a8d0*/  @!P0 BRA `(.L_x_184) ;  /* 0xfffffffc00f08947 */ /* 0x008fea000383ffff */
[----:B------:R-:W-:Y:S05]  /*a8e0*/  BRA `(.L_x_185) ;  /* 0xffffffa800a07947 */ /* 0x000fea000383ffff */
.L_x_98:
[----:B------:R-:W-:-:S07]  /*a8f0*/  MOV R0, UR21 ;  /* 0x0000001500007c02 */ /* 0x000fce0008000f00 */
.L_x_186:
[----:B--2---:R2:W4:Y:S02]  /*a900*/  SYNCS.PHASECHK.TRANS64.TRYWAIT P0, [R0+URZ+0x70], R3 ;  /* 0x00007003000075a7 */ /* 0x00452400080011ff */
[----:B----4-:R-:W-:Y:S05]  /*a910*/  @!P0 NANOSLEEP.SYNCS 0x989680 ;  /* 0x009896800000895d */ /* 0x010fea0003900000 */
[----:B------:R-:W4:Y:S02]  /*a920*/  @!P0 SYNCS.PHASECHK.TRANS64 P0, [R0+URZ+0x70], R3 ;  /* 0x00007003000085a7 */ /* 0x000f2400080010ff */
[----:B----4-:R-:W-:Y:S05]  /*a930*/  @!P0 BRA `(.L_x_186) ;  /* 0xfffffffc00f08947 */ /* 0x010fea000383ffff */
[----:B------:R-:W-:Y:S05]  /*a940*/  BRA `(.L_x_187) ;  /* 0xffffffac002c7947 */ /* 0x000fea000383ffff */
.L_x_99:
[----:B--2---:R-:W-:-:S07]  /*a950*/  MOV R0, UR21 ;  /* 0x0000001500007c02 */ /* 0x004fce0008000f00 */
.L_x_188:
[----:B--2---:R2:W4:Y:S02]  /*a960*/  SYNCS.PHASECHK.TRANS64.TRYWAIT P0, [R0+URZ+0x78], R3 ;  /* 0x00007803000075a7 */ /* 0x00452400080011ff */
[----:B----4-:R-:W-:Y:S05]  /*a970*/  @!P0 NANOSLEEP.SYNCS 0x989680 ;  /* 0x009896800000895d */ /* 0x010fea0003900000 */
[----:B------:R-:W4:Y:S02]  /*a980*/  @!P0 SYNCS.PHASECHK.TRANS64 P0, [R0+URZ+0x78], R3 ;  /* 0x00007803000085a7 */ /* 0x000f2400080010ff */
[----:B----4-:R-:W-:Y:S05]  /*a990*/  @!P0 BRA `(.L_x_188) ;  /* 0xfffffffc00f08947 */ /* 0x010fea000383ffff */
[----:B------:R-:W-:Y:S05]  /*a9a0*/  BRA `(.L_x_189) ;  /* 0xffffffac001c7947 */ /* 0x000fea000383ffff */
.L_x_100:
[----:B--2---:R-:W-:-:S07]  /*a9b0*/  MOV R0, UR21 ;  /* 0x0000001500007c02 */ /* 0x004fce0008000f00 */
.L_x_190:
[----:B--2---:R2:W4:Y:S02]  /*a9c0*/  SYNCS.PHASECHK.TRANS64.TRYWAIT P0, [R0+URZ+0x80], R3 ;  /* 0x00008003000075a7 */ /* 0x00452400080011ff */
[----:B----4-:R-:W-:Y:S05]  /*a9d0*/  @!P0 NANOSLEEP.SYNCS 0x989680 ;  /* 0x009896800000895d */ /* 0x010fea0003900000 */
[----:B------:R-:W4:Y:S02]  /*a9e0*/  @!P0 SYNCS.PHASECHK.TRANS64 P0, [R0+URZ+0x80], R3 ;  /* 0x00008003000085a7 */ /* 0x000f2400080010ff */
[----:B----4-:R-:W-:Y:S05]  /*a9f0*/  @!P0 BRA `(.L_x_190) ;  /* 0xfffffffc00f08947 */ /* 0x010fea000383ffff */
[----:B------:R-:W-:Y:S05]  /*aa00*/  BRA `(.L_x_191) ;  /* 0xffffffac000c7947 */ /* 0x000fea000383ffff */
.L_x_102:
[----:B-1----:R1:W2:Y:S02]  /*aa10*/  SYNCS.PHASECHK.TRANS64.TRYWAIT P0, [R3+URZ+0xa0], R0 ;  /* 0x0000a000030075a7 */ /* 0x0022a400080011ff */
[----:B--2---:R-:W-:Y:S05]  /*aa20*/  @!P0 NANOSLEEP.SYNCS 0x989680 ;  /* 0x009896800000895d */ /* 0x004fea0003900000 */
[----:B------:R-:W2:Y:S02]  /*aa30*/  @!P0 SYNCS.PHASECHK.TRANS64 P0, [R3+URZ+0xa0], R0 ;  /* 0x0000a000030085a7 */ /* 0x000ea400080010ff */
[----:B--2---:R-:W-:Y:S05]  /*aa40*/  @!P0 BRA `(.L_x_102) ;  /* 0xfffffffc00f08947 */ /* 0x004fea000383ffff */
[----:B------:R-:W-:Y:S05]  /*aa50*/  BRA `(.L_x_192) ;  /* 0xffffffac00d07947 */ /* 0x000fea000383ffff */
.L_x_113:
[----:B--2---:R2:W1:Y:S02]  /*aa60*/  SYNCS.PHASECHK.TRANS64.TRYWAIT P1, [R5+URZ+0x50], R2 ;  /* 0x00005002050075a7 */ /* 0x00446400080211ff */
[----:B-1----:R-:W-:Y:S05]  /*aa70*/  @!P1 NANOSLEEP.SYNCS 0x989680 ;  /* 0x009896800000995d */ /* 0x002fea0003900000 */
[----:B------:R-:W1:Y:S02]  /*aa80*/  @!P1 SYNCS.PHASECHK.TRANS64 P1, [R5+URZ+0x50], R2 ;  /* 0x00005002050095a7 */ /* 0x000e6400080210ff */
[----:B-1----:R-:W-:Y:S05]  /*aa90*/  @!P1 BRA `(.L_x_113) ;  /* 0xfffffffc00f09947 */ /* 0x002fea000383ffff */
[----:B------:R-:W-:Y:S05]  /*aaa0*/  BRA `(.L_x_112) ;  /* 0xffffffbc00447947 */ /* 0x000fea000383ffff */
.L_x_115:
[----:B-1----:R1:W4:Y:S02]  /*aab0*/  SYNCS.PHASECHK.TRANS64.TRYWAIT P0, [R90+URZ+0xc0], R7 ;  /* 0x0000c0075a0075a7 */ /* 0x00232400080011ff */
[----:B----4-:R-:W-:Y:S05]  /*aac0*/  @!P0 NANOSLEEP.SYNCS 0x989680 ;  /* 0x009896800000895d */ /* 0x010fea0003900000 */
[----:B------:R-:W4:Y:S02]  /*aad0*/  @!P0 SYNCS.PHASECHK.TRANS64 P0, [R90+URZ+0xc0], R7 ;  /* 0x0000c0075a0085a7 */ /* 0x000f2400080010ff */
[----:B----4-:R-:W-:Y:S05]  /*aae0*/  @!P0 BRA `(.L_x_115) ;  /* 0xfffffffc00f08947 */ /* 0x010fea000383ffff */
[----:B------:R-:W-:Y:S05]  /*aaf0*/  BRA `(.L_x_114) ;  /* 0xffffffbc00947947 */ /* 0x000fea000383ffff */
.L_x_123:
[----:B---3--:R3:W4:Y:S02]  /*ab00*/  SYNCS.PHASECHK.TRANS64.TRYWAIT P0, [R103+URZ+0x50], R4 ;  /* 0x00005004670075a7 */ /* 0x00872400080011ff */
[----:B----4-:R-:W-:Y:S05]  /*ab10*/  @!P0 NANOSLEEP.SYNCS 0x989680 ;  /* 0x009896800000895d */ /* 0x010fea0003900000 */
[----:B------:R-:W4:Y:S02]  /*ab20*/  @!P0 SYNCS.PHASECHK.TRANS64 P0, [R103+URZ+0x50], R4 ;  /* 0x00005004670085a7 */ /* 0x000f2400080010ff */
[----:B----4-:R-:W-:Y:S05]  /*ab30*/  @!P0 BRA `(.L_x_123) ;  /* 0xfffffffc00f08947 */ /* 0x010fea000383ffff */
[----:B------:R-:W-:Y:S05]  /*ab40*/  BRA `(.L_x_122) ;  /* 0xffffffc8009c7947 */ /* 0x000fea000383ffff */
.L_x_131:
[----:B---3--:R3:W4:Y:S02]  /*ab50*/  SYNCS.PHASECHK.TRANS64.TRYWAIT P0, [R103+URZ+0x50], R4 ;  /* 0x00005004670075a7 */ /* 0x00872400080011ff */
[----:B----4-:R-:W-:Y:S05]  /*ab60*/  @!P0 NANOSLEEP.SYNCS 0x989680 ;  /* 0x009896800000895d */ /* 0x010fea0003900000 */
[----:B------:R-:W4:Y:S02]  /*ab70*/  @!P0 SYNCS.PHASECHK.TRANS64 P0, [R103+URZ+0x50], R4 ;  /* 0x00005004670085a7 */ /* 0x000f2400080010ff */
[----:B----4-:R-:W-:Y:S05]  /*ab80*/  @!P0 BRA `(.L_x_131) ;  /* 0xfffffffc00f08947 */ /* 0x010fea000383ffff */
[----:B------:R-:W-:Y:S05]  /*ab90*/  BRA `(.L_x_130) ;  /* 0xffffffd400ec7947 */ /* 0x000fea000383ffff */
.L_x_139:
[----:B---3--:R3:W4:Y:S02]  /*aba0*/  SYNCS.PHASECHK.TRANS64.TRYWAIT P0, [R102+URZ+0x50], R3 ;  /* 0x00005003660075a7 */ /* 0x00872400080011ff */
[----:B----4-:R-:W-:Y:S05]  /*abb0*/  @!P0 NANOSLEEP.SYNCS 0x989680 ;  /* 0x009896800000895d */ /* 0x010fea0003900000 */
[----:B------:R-:W4:Y:S02]  /*abc0*/  @!P0 SYNCS.PHASECHK.TRANS64 P0, [R102+URZ+0x50], R3 ;  /* 0x00005003660085a7 */ /* 0x000f2400080010ff */
[----:B----4-:R-:W-:Y:S05]  /*abd0*/  @!P0 BRA `(.L_x_139) ;  /* 0xfffffffc00f08947 */ /* 0x010fea000383ffff */
[----:B------:R-:W-:Y:S05]  /*abe0*/  BRA `(.L_x_138) ;  /* 0xffffffe400447947 */ /* 0x000fea000383ffff */
        .weak           $__internal_0_$__cuda_sm10x_tcgen05_guardrail_trap_col_being_dealloced_not_returned_by_alloc
        .type           $__internal_0_$__cuda_sm10x_tcgen05_guardrail_trap_col_being_dealloced_not_returned_by_alloc,@function
        .size           $__internal_0_$__cuda_sm10x_tcgen05_guardrail_trap_col_being_dealloced_not_returned_by_alloc,($__internal_1_$__cuda_sm10x_tcgen05_guardrail_trap_phase_invalid_during_alloc - $__internal_0_$__cuda_sm10x_tcgen05_guardrail_trap_col_being_dealloced_not_returned_by_alloc)
$__internal_0_$__cuda_sm10x_tcgen05_guardrail_trap_col_being_dealloced_not_returned_by_alloc:
[----:B------:R-:W-:Y:S05]  /*abf0*/  BPT.TRAP 0x1 ;  /* 0x000000040000795c */ /* 0x000fea0000300000 */
[----:B------:R-:W-:-:S04]  /*ac00*/  HFMA2 R3, -RZ, RZ, 0, 0 ;  /* 0x00000000ff037431 */ /* 0x000fc800000001ff */
[----:B------:R-:W-:Y:S05]  /*ac10*/  RET.REL.NODEC R2 `(_ZN7cutlass13device_kernelINS_4gemm6kernel13GemmUniversalIN4cute5tupleIJiiiiEEENS1_10collective13CollectiveMmaINS1_35MainloopSm100TmaUmmaWarpSpecializedILi5ELi2ELi4ENS5_IJNS4_1CILi2EEESB_NSA_ILi1EEEEEEEENS5_IJNSA_ILi128EEENSA_ILi256EEENSA_ILi64EEEEEENS_12float_e5m2_tENS5_IJlSC_lEEESJ_SK_NS4_8TiledMMAINS4_8MMA_AtomIJNS4_10MMA_TraitsINS4_25SM100_MMA_F8F6F4_2x1SM_SSEJSJ_SJ_fSF_SG_NS4_17integral_constantINS4_4UMMA5MajorELSR_0EEESS_NSP_INSQ_7ScaleInELST_0EEESU_EEEEEENS4_6LayoutINS5_IJSC_SC_SC_EEENS5_IJNSA_ILi0EEESZ_SZ_EEEEENS5_IJNS4_10UnderscoreES12_S12_EEEEENS4_28SM100_TMA_2SM_LOAD_MULTICASTENS4_14ComposedLayoutINS4_7SwizzleILi2ELi4ELi3EEENS4_18smem_ptr_flag_bitsILi8EEENSX_INS5_IJNSA_ILi8EEESH_EEENS5_IJSH_SC_EEEEEEEvNS4_8identityENS4_18SM100_TMA_2SM_LOADES1F_vS1G_EENS_8epilogue10collective18CollectiveEpilogueINS1J_23Sm100TmaWarpSpecializedILi4ELi2ELi32ELb0ELb0EEEJNS5_IJSH_SG_SH_EEENS5_IJNSX_ISH_SC_EENSX_INS5_IJNSA_ILi32EEESB_EEENS5_IJSC_SF_EEEEEEEESJ_SK_SJ_SK_NS1J_6fusion15FusionCallbacksIS1N_NS1V_17LinearCombinationISJ_fSJ_fLNS_15FloatRoundStyleE2EEES1O_S1U_JEEENS4_5SM1004TMEM4LOAD26SM100_TMEM_LOAD_32dp32b32xENS4_13SM90_TMA_LOADENS16_INS17_ILi1ELi4ELi3EEES1A_NSX_INS5_IJS1B_S1Q_EEENS5_IJS1Q_SC_EEEEEEENS4_39AutoVectorizingCopyWithAssumedAlignmentILi128EEENS4_14SM90_TMA_STOREES2A_S2C_S2C_EEEvvEEEEvNT_6ParamsE) ;  /* 0xffffff5002f87950 */ /* 0x000fea0003c3ffff */
        .weak           $__internal_1_$__cuda_sm10x_tcgen05_guardrail_trap_phase_invalid_during_alloc
        .type           $__internal_1_$__cuda_sm10x_tcgen05_guardrail_trap_phase_invalid_during_alloc,@function
        .size           $__internal_1_$__cuda_sm10x_tcgen05_guardrail_trap_phase_invalid_during_alloc,($__internal_2_$__cuda_sm10x_tcgen05_guardrail_trap_unallocated_columns_being_dealloced - $__internal_1_$__cuda_sm10x_tcgen05_guardrail_trap_phase_invalid_during_alloc)
$__internal_1_$__cuda_sm10x_tcgen05_guardrail_trap_phase_invalid_during_alloc:
[----:B------:R-:W-:Y:S05]  /*ac20*/  BPT.TRAP 0x1 ;  /* 0x000000040000795c */ /* 0x000fea0000300000 */
[----:B------:R-:W-:-:S04]  /*ac30*/  MOV R5, 0x0 ;  /* 0x0000000000057802 */ /* 0x000fc80000000f00 */
[----:B------:R-:W-:Y:S05]  /*ac40*/  RET.REL.NODEC R4 `(_ZN7cutlass13device_kernelINS_4gemm6kernel13GemmUniversalIN4cute5tupleIJiiiiEEENS1_10collective13CollectiveMmaINS1_35MainloopSm100TmaUmmaWarpSpecializedILi5ELi2ELi4ENS5_IJNS4_1CILi2EEESB_NSA_ILi1EEEEEEEENS5_IJNSA_ILi128EEENSA_ILi256EEENSA_ILi64EEEEEENS_12float_e5m2_tENS5_IJlSC_lEEESJ_SK_NS4_8TiledMMAINS4_8MMA_AtomIJNS4_10MMA_TraitsINS4_25SM100_MMA_F8F6F4_2x1SM_SSEJSJ_SJ_fSF_SG_NS4_17integral_constantINS4_4UMMA5MajorELSR_0EEESS_NSP_INSQ_7ScaleInELST_0EEESU_EEEEEENS4_6LayoutINS5_IJSC_SC_SC_EEENS5_IJNSA_ILi0EEESZ_SZ_EEEEENS5_IJNS4_10UnderscoreES12_S12_EEEEENS4_28SM100_TMA_2SM_LOAD_MULTICASTENS4_14ComposedLayoutINS4_7SwizzleILi2ELi4ELi3EEENS4_18smem_ptr_flag_bitsILi8EEENSX_INS5_IJNSA_ILi8EEESH_EEENS5_IJSH_SC_EEEEEEEvNS4_8identityENS4_18SM100_TMA_2SM_LOADES1F_vS1G_EENS_8epilogue10collective18CollectiveEpilogueINS1J_23Sm100TmaWarpSpecializedILi4ELi2ELi32ELb0ELb0EEEJNS5_IJSH_SG_SH_EEENS5_IJNSX_ISH_SC_EENSX_INS5_IJNSA_ILi32EEESB_EEENS5_IJSC_SF_EEEEEEEESJ_SK_SJ_SK_NS1J_6fusion15FusionCallbacksIS1N_NS1V_17LinearCombinationISJ_fSJ_fLNS_15FloatRoundStyleE2EEES1O_S1U_JEEENS4_5SM1004TMEM4LOAD26SM100_TMEM_LOAD_32dp32b32xENS4_13SM90_TMA_LOADENS16_INS17_ILi1ELi4ELi3EEES1A_NSX_INS5_IJS1B_S1Q_EEENS5_IJS1Q_SC_EEEEEEENS4_39AutoVectorizingCopyWithAssumedAlignmentILi128EEENS4_14SM90_TMA_STOREES2A_S2C_S2C_EEEvvEEEEvNT_6ParamsE) ;  /* 0xffffff5004ec7950 */ /* 0x000fea0003c3ffff */
        .weak           $__internal_2_$__cuda_sm10x_tcgen05_guardrail_trap_unallocated_columns_being_dealloced
        .type           $__internal_2_$__cuda_sm10x_tcgen05_guardrail_trap_unallocated_columns_being_dealloced,@function
        .size           $__internal_2_$__cuda_sm10x_tcgen05_guardrail_trap_unallocated_columns_being_dealloced,(.L_x_194 - $__internal_2_$__cuda_sm10x_tcgen05_guardrail_trap_unallocated_columns_being_dealloced)
$__internal_2_$__cuda_sm10x_tcgen05_guardrail_trap_unallocated_columns_being_dealloced:
[----:B------:R-:W-:Y:S05]  /*ac50*/  BPT.TRAP 0x1 ;  /* 0x000000040000795c */ /* 0x000fea0000300000 */
[----:B------:R-:W-:-:S04]  /*ac60*/  HFMA2 R3, -RZ, RZ, 0, 0 ;  /* 0x00000000ff037431 */ /* 0x000fc800000001ff */
[----:B------:R-:W-:Y:S05]  /*ac70*/  RET.REL.NODEC R2 `(_ZN7cutlass13device_kernelINS_4gemm6kernel13GemmUniversalIN4cute5tupleIJiiiiEEENS1_10collective13CollectiveMmaINS1_35MainloopSm100TmaUmmaWarpSpecializedILi5ELi2ELi4ENS5_IJNS4_1CILi2EEESB_NSA_ILi1EEEEEEEENS5_IJNSA_ILi128EEENSA_ILi256EEENSA_ILi64EEEEEENS_12float_e5m2_tENS5_IJlSC_lEEESJ_SK_NS4_8TiledMMAINS4_8MMA_AtomIJNS4_10MMA_TraitsINS4_25SM100_MMA_F8F6F4_2x1SM_SSEJSJ_SJ_fSF_SG_NS4_17integral_constantINS4_4UMMA5MajorELSR_0EEESS_NSP_INSQ_7ScaleInELST_0EEESU_EEEEEENS4_6LayoutINS5_IJSC_SC_SC_EEENS5_IJNSA_ILi0EEESZ_SZ_EEEEENS5_IJNS4_10UnderscoreES12_S12_EEEEENS4_28SM100_TMA_2SM_LOAD_MULTICASTENS4_14ComposedLayoutINS4_7SwizzleILi2ELi4ELi3EEENS4_18smem_ptr_flag_bitsILi8EEENSX_INS5_IJNSA_ILi8EEESH_EEENS5_IJSH_SC_EEEEEEEvNS4_8identityENS4_18SM100_TMA_2SM_LOADES1F_vS1G_EENS_8epilogue10collective18CollectiveEpilogueINS1J_23Sm100TmaWarpSpecializedILi4ELi2ELi32ELb0ELb0EEEJNS5_IJSH_SG_SH_EEENS5_IJNSX_ISH_SC_EENSX_INS5_IJNSA_ILi32EEESB_EEENS5_IJSC_SF_EEEEEEEESJ_SK_SJ_SK_NS1J_6fusion15FusionCallbacksIS1N_NS1V_17LinearCombinationISJ_fSJ_fLNS_15FloatRoundStyleE2EEES1O_S1U_JEEENS4_5SM1004TMEM4LOAD26SM100_TMEM_LOAD_32dp32b32xENS4_13SM90_TMA_LOADENS16_INS17_ILi1ELi4ELi3EEES1A_NSX_INS5_IJS1B_S1Q_EEENS5_IJS1Q_SC_EEEEEEENS4_39AutoVectorizingCopyWithAssumedAlignmentILi128EEENS4_14SM90_TMA_STOREES2A_S2C_S2C_EEEvvEEEEvNT_6ParamsE) ;  /* 0xffffff5002e07950 */ /* 0x000fea0003c3ffff */
.L_x_193:
[----:B------:R-:W-:-:S00]  /*ac80*/  BRA `(.L_x_193) ;  /* 0xfffffffc00fc7947 */ /* 0x000fc0000383ffff */
[----:B------:R-:W-:-:S00]  /*ac90*/  NOP ;  /* 0x0000000000007918 */ /* 0x000fc00000000000 */
        /* <DEDUP_REMOVED lines=14> */
.L_x_194:


//--------------------- .nv.global.init           --------------------------
	.section	.nv.global.init,"aw",@progbits
.nv.global.init:
	.type		$str$27,@object
	.size		$str$27,($str$28 - $str$27)
$str$27:
        /*0000*/ 	.byte	0x28, 0x61, 0x64, 0x64, 0x72, 0x65, 0x73, 0x73, 0x20, 0x26, 0x20, 0x6d, 0x61, 0x73, 0x6b, 0x29
        /*0010*/ 	.byte	0x20, 0x3d, 0x3d, 0x20, 0x30, 0x00
	.type		$str$28,@object
	.size		$str$28,($str$26 - $str$28)
$str$28:
        /*0016*/ 	.byte	0x2f, 0x74, 0x6d, 0x70, 0x2f, 0x63, 0x75, 0x74, 0x6c, 0x61, 0x73, 0x73, 0x5f, 0x73, 0x77, 0x65
        /*0026*/ 	.byte	0x65, 0x70, 0x5f, 0x73, 0x72, 0x63, 0x2f, 0x69, 0x6e, 0x63, 0x6c, 0x75, 0x64, 0x65, 0x2f, 0x63
        /*0036*/ 	.byte	0x75, 0x74, 0x65, 0x2f, 0x70, 0x6f, 0x69, 0x6e, 0x74, 0x65, 0x72, 0x5f, 0x66, 0x6c, 0x61, 0x67
        /*0046*/ 	.byte	0x67, 0x65, 0x64, 0x2e, 0x68, 0x70, 0x70, 0x00
	.type		$str$26,@object
	.size		$str$26,($str$25 - $str$26)
$str$26:
        /*004e*/ 	.byte	0x2f, 0x74, 0x6d, 0x70, 0x2f, 0x63, 0x75, 0x74, 0x6c, 0x61, 0x73, 0x73, 0x5f, 0x73, 0x77, 0x65
        /*005e*/ 	.byte	0x65, 0x70, 0x5f, 0x73, 0x72, 0x63, 0x2f, 0x69, 0x6e, 0x63, 0x6c, 0x75, 0x64, 0x65, 0x2f, 0x63
        /*006e*/ 	.byte	0x75, 0x74, 0x65, 0x2f, 0x61, 0x74, 0x6f, 0x6d, 0x2f, 0x63, 0x6f, 0x70, 0x79, 0x5f, 0x74, 0x72
        /*007e*/ 	.byte	0x61, 0x69, 0x74, 0x73, 0x5f, 0x73, 0x6d, 0x31, 0x30, 0x30, 0x2e, 0x68, 0x70, 0x70, 0x00
	.type		$str$25,@object
	.size		$str$25,(__unnamed_1 - $str$25)
$str$25:
        /*008d*/ 	.byte	0x28, 0x28, 0x75, 0x69, 0x6e, 0x74, 0x33, 0x32, 0x5f, 0x74, 0x28, 0x74, 0x68, 0x72, 0x65, 0x61
        /*009d*/ 	.byte	0x64, 0x49, 0x64, 0x78, 0x2e, 0x78, 0x29, 0x20, 0x2f, 0x20, 0x33, 0x32, 0x29, 0x20, 0x25, 0x20
        /*00ad*/ 	.byte	0x34, 0x29, 0x20, 0x3d, 0x3d, 0x20, 0x28, 0x28, 0x28, 0x74, 0x6d, 0x65, 0x6d, 0x5f, 0x61, 0x64
        /*00bd*/ 	.byte	0x64, 0x72, 0x20, 0x3e, 0x3e, 0x20, 0x31, 0x36, 0x29, 0x20, 0x2f, 0x20, 0x33, 0x32, 0x29, 0x20
        /*00cd*/ 	.byte	0x25, 0x20, 0x34, 0x29, 0x00
	.type		__unnamed_1,@object
	.size		__unnamed_1,(__unnamed_2 - __unnamed_1)
__unnamed_1:
        /*00d2*/ 	.byte	0x61, 0x75, 0x74, 0x6f, 0x20, 0x63, 0x75, 0x74, 0x65, 0x3a, 0x3a, 0x61, 0x73, 0x5f, 0x70, 0x6f
        /* <DEDUP_REMOVED lines=24> */
        /*0262*/ 	.byte	0x3a, 0x3a, 0x43, 0x3c, 0x34, 0x30, 0x39, 0x36, 0x3e, 0x3e, 0x3e, 0x3e, 0x5d, 0x00
	.type		__unnamed_2,@object
	.size		__unnamed_2,(__unnamed_3 - __unnamed_2)
__unnamed_2:
        /* <DEDUP_REMOVED lines=26> */
	.type		__unnamed_3,@object
	.size		__unnamed_3,(.L_3 - __unnamed_3)
__unnamed_3:
        /* <DEDUP_REMOVED lines=40> */
        /*068e*/ 	.byte	0x74, 0x65, 0x3a, 0x3a, 0x43, 0x3c, 0x30, 0x3e, 0x3e, 0x3e, 0x3e, 0x5d, 0x00
.L_3:


//--------------------- .nv.shared._ZN7cutlass13device_kernelINS_4gemm6kernel13GemmUniversalIN4cute5tupleIJiiiiEEENS1_10collective13CollectiveMmaINS1_35MainloopSm100TmaUmmaWarpSpecializedILi5ELi2ELi4ENS5_IJNS4_1CILi2EEESB_NSA_ILi1EEEEEEEENS5_IJNSA_ILi128EEENSA_ILi256EEENSA_ILi64EEEEEENS_12float_e5m2_tENS5_IJlSC_lEEESJ_SK_NS4_8TiledMMAINS4_8MMA_AtomIJNS4_10MMA_TraitsINS4_25SM100_MMA_F8F6F4_2x1SM_SSEJSJ_SJ_fSF_SG_NS4_17integral_constantINS4_4UMMA5MajorELSR_0EEESS_NSP_INSQ_7ScaleInELST_0EEESU_EEEEEENS4_6LayoutINS5_IJSC_SC_SC_EEENS5_IJNSA_ILi0EEESZ_SZ_EEEEENS5_IJNS4_10UnderscoreES12_S12_EEEEENS4_28SM100_TMA_2SM_LOAD_MULTICASTENS4_14ComposedLayoutINS4_7SwizzleILi2ELi4ELi3EEENS4_18smem_ptr_flag_bitsILi8EEENSX_INS5_IJNSA_ILi8EEESH_EEENS5_IJSH_SC_EEEEEEEvNS4_8identityENS4_18SM100_TMA_2SM_LOADES1F_vS1G_EENS_8epilogue10collective18CollectiveEpilogueINS1J_23Sm100TmaWarpSpecializedILi4ELi2ELi32ELb0ELb0EEEJNS5_IJSH_SG_SH_EEENS5_IJNSX_ISH_SC_EENSX_INS5_IJNSA_ILi32EEESB_EEENS5_IJSC_SF_EEEEEEEESJ_SK_SJ_SK_NS1J_6fusion15FusionCallbacksIS1N_NS1V_17LinearCombinationISJ_fSJ_fLNS_15FloatRoundStyleE2EEES1O_S1U_JEEENS4_5SM1004TMEM4LOAD26SM100_TMEM_LOAD_32dp32b32xENS4_13SM90_TMA_LOADENS16_INS17_ILi1ELi4ELi3EEES1A_NSX_INS5_IJS1B_S1Q_EEENS5_IJS1Q_SC_EEEEEEENS4_39AutoVectorizingCopyWithAssumedAlignmentILi128EEENS4_14SM90_TMA_STOREES2A_S2C_S2C_EEEvvEEEEvNT_6ParamsE --------------------------
	.section	.nv.shared._ZN7cutlass13device_kernelINS_4gemm6kernel13GemmUniversalIN4cute5tupleIJiiiiEEENS1_10collective13CollectiveMmaINS1_35MainloopSm100TmaUmmaWarpSpecializedILi5ELi2ELi4ENS5_IJNS4_1CILi2EEESB_NSA_ILi1EEEEEEEENS5_IJNSA_ILi128EEENSA_ILi256EEENSA_ILi64EEEEEENS_12float_e5m2_tENS5_IJlSC_lEEESJ_SK_NS4_8TiledMMAINS4_8MMA_AtomIJNS4_10MMA_TraitsINS4_25SM100_MMA_F8F6F4_2x1SM_SSEJSJ_SJ_fSF_SG_NS4_17integral_constantINS4_4UMMA5MajorELSR_0EEESS_NSP_INSQ_7ScaleInELST_0EEESU_EEEEEENS4_6LayoutINS5_IJSC_SC_SC_EEENS5_IJNSA_ILi0EEESZ_SZ_EEEEENS5_IJNS4_10UnderscoreES12_S12_EEEEENS4_28SM100_TMA_2SM_LOAD_MULTICASTENS4_14ComposedLayoutINS4_7SwizzleILi2ELi4ELi3EEENS4_18smem_ptr_flag_bitsILi8EEENSX_INS5_IJNSA_ILi8EEESH_EEENS5_IJSH_SC_EEEEEEEvNS4_8identityENS4_18SM100_TMA_2SM_LOADES1F_vS1G_EENS_8epilogue10collective18CollectiveEpilogueINS1J_23Sm100TmaWarpSpecializedILi4ELi2ELi32ELb0ELb0EEEJNS5_IJSH_SG_SH_EEENS5_IJNSX_ISH_SC_EENSX_INS5_IJNSA_ILi32EEESB_EEENS5_IJSC_SF_EEEEEEEESJ_SK_SJ_SK_NS1J_6fusion15FusionCallbacksIS1N_NS1V_17LinearCombinationISJ_fSJ_fLNS_15FloatRoundStyleE2EEES1O_S1U_JEEENS4_5SM1004TMEM4LOAD26SM100_TMEM_LOAD_32dp32b32xENS4_13SM90_TMA_LOADENS16_INS17_ILi1ELi4ELi3EEES1A_NSX_INS5_IJS1B_S1Q_EEENS5_IJS1Q_SC_EEEEEEENS4_39AutoVectorizingCopyWithAssumedAlignmentILi128EEENS4_14SM90_TMA_STOREES2A_S2C_S2C_EEEvvEEEEvNT_6ParamsE,"aw",@nobits
	.sectionflags	@""
	.align	16
	.zero		1024


//--------------------- .nv.shared.reserved.0     --------------------------
	.section	.nv.shared.reserved.0,"aw",@nobits
	.weak		__nv_reservedSMEM_offset_0_alias
	.size		__nv_reservedSMEM_offset_0_alias, 0, 64
	.other		__nv_reservedSMEM_offset_0_alias,@"STO_CUDA_RESERVED_SHARED STV_DEFAULT"
__nv_reservedSMEM_offset_0_alias:
	.zero		0
.nv.shared.reserved.0:
	.zero		64
	.weak		__nv_reservedSMEM_tcgen05_partition
	.type		__nv_reservedSMEM_tcgen05_partition,@object
	.size		__nv_reservedSMEM_tcgen05_partition,(.L_0 - __nv_reservedSMEM_tcgen05_partition)
__nv_reservedSMEM_tcgen05_partition:
	.zero		32
.L_0:


//--------------------- .nv.global                --------------------------
	.section	.nv.global,"aw",@nobits
.nv.global:
	.type		_ZN39_INTERNAL_ce328245_4_k_cu_54ad3bbd_97314cute1_E,@object
	.size		_ZN39_INTERNAL_ce328245_4_k_cu_54ad3bbd_97314cute1_E,(_ZN39_INTERNAL_ce328245_4_k_cu_54ad3bbd_97314cuda3std3__45__cpo6cbeginE - _ZN39_INTERNAL_ce328245_4_k_cu_54ad3bbd_97314cute1_E)
_ZN39_INTERNAL_ce328245_4_k_cu_54ad3bbd_97314cute1_E:
	.zero		1
	.type		_ZN39_INTERNAL_ce328245_4_k_cu_54ad3bbd_97314cuda3std3__45__cpo6cbeginE,@object
	.size		_ZN39_INTERNAL_ce328245_4_k_cu_54ad3bbd_97314cuda3std3__45__cpo6cbeginE,(_ZN39_INTERNAL_ce328245_4_k_cu_54ad3bbd_97314cuda3std3__48in_placeE - _ZN39_INTERNAL_ce328245_4_k_cu_54ad3bbd_97314cuda3std3__45__cpo6cbeginE)
_ZN39_INTERNAL_ce328245_4_k_cu_54ad3bbd_97314cuda3std3__45__cpo6cbeginE:
	.zero		1
	.type		_ZN39_INTERNAL_ce328245_4_k_cu_54ad3bbd_97314cuda3std3__48in_placeE,@object
	.size		_ZN39_INTERNAL_ce328245_4_k_cu_54ad3bbd_97314cuda3std3__48in_placeE,(_ZN39_INTERNAL_ce328245_4_k_cu_54ad3bbd_97314cuda3std6ranges3__45__cpo9iter_moveE - _ZN39_INTERNAL_ce328245_4_k_cu_54ad3bbd_97314cuda3std3__48in_placeE)
_ZN39_INTERNAL_ce328245_4_k_cu_54ad3bbd_97314cuda3std3__48in_placeE:
	.zero		1
	.type		_ZN39_INTERNAL_ce328245_4_k_cu_54ad3bbd_97314cuda3std6ranges3__45__cpo9iter_moveE,@object
	.size		_ZN39_INTERNAL_ce328245_4_k_cu_54ad3bbd_97314cuda3std6ranges3__45__cpo9iter_moveE,(_ZN39_INTERNAL_ce328245_4_k_cu_54ad3bbd_97314cuda3std3__45__cpo5beginE - _ZN39_INTERNAL_ce328245_4_k_cu_54ad3bbd_97314cuda3std6ranges3__45__cpo9iter_moveE)
_ZN39_INTERNAL_ce328245_4_k_cu_54ad3bbd_97314cuda3std6ranges3__45__cpo9iter_moveE:
	.zero		1
	.type		_ZN39_INTERNAL_ce328245_4_k_cu_54ad3bbd_97314cuda3std3__45__cpo5beginE,@object
	.size		_ZN39_INTERNAL_ce328245_4_k_cu_54ad3bbd_97314cuda3std3__45__cpo5beginE,(_ZN39_INTERNAL_ce328245_4_k_cu_54ad3bbd_97314cuda3std3__441_GLOBAL__N__ce328245_4_k_cu_54ad3bbd_97316ignoreE - _ZN39_INTERNAL_ce328245_4_k_cu_54ad3bbd_97314cuda3std3__45__cpo5beginE)
_ZN39_INTERNAL_ce328245_4_k_cu_54ad3bbd_97314cuda3std3__45__cpo5beginE:
	.zero		1
	.type		_ZN39_INTERNAL_ce328245_4_k_cu_54ad3bbd_97314cuda3std3__441_GLOBAL__N__ce328245_4_k_cu_54ad3bbd_97316ignoreE,@object
	.size		_ZN39_INTERNAL_ce328245_4_k_cu_54ad3bbd_97314cuda3std3__441_GLOBAL__N__ce328245_4_k_cu_54ad3bbd_97316ignoreE,(_ZN39_INTERNAL_ce328245_4_k_cu_54ad3bbd_97314cute7productE - _ZN39_INTERNAL_ce328245_4_k_cu_54ad3bbd_97314cuda3std3__441_GLOBAL__N__ce328245_4_k_cu_54ad3bbd_97316ignoreE)
_ZN39_INTERNAL_ce328245_4_k_cu_54ad3bbd_97314cuda3std3__441_GLOBAL__N__ce328245_4_k_cu_54ad3bbd_97316ignoreE:
	.zero		1
	.type		_ZN39_INTERNAL_ce328245_4_k_cu_54ad3bbd_97314cute7productE,@object
	.size		_ZN39_INTERNAL_ce328245_4_k_cu_54ad3bbd_97314cute7productE,(_ZN39_INTERNAL_ce328245_4_k_cu_54ad3bbd_97314cuda3std3__45__cpo3endE - _ZN39_INTERNAL_ce328245_4_k_cu_54ad3bbd_97314cute7productE)
_ZN39_INTERNAL_ce328245_4_k_cu_54ad3bbd_97314cute7productE:
	.zero		1
	.type		_ZN39_INTERNAL_ce328245_4_k_cu_54ad3bbd_97314cuda3std3__45__cpo3endE,@object
	.size		_ZN39_INTERNAL_ce328245_4_k_cu_54ad3bbd_97314cuda3std3__45__cpo3endE,(_ZN39_INTERNAL_ce328245_4_k_cu_54ad3bbd_97314cuda3std3__419piecewise_constructE - _ZN39_INTERNAL_ce328245_4_k_cu_54ad3bbd_97314cuda3std3__45__cpo3endE)
_ZN39_INTERNAL_ce328245_4_k_cu_54ad3bbd_97314cuda3std3__45__cpo3endE:
	.zero		1
	.type		_ZN39_INTERNAL_ce328245_4_k_cu_54ad3bbd_97314cuda3std3__419piecewise_constructE,@object
	.size		_ZN39_INTERNAL_ce328245_4_k_cu_54ad3bbd_97314cuda3std3__419piecewise_constructE,(_ZN39_INTERNAL_ce328245_4_k_cu_54ad3bbd_97314cuda3std3__45__cpo4cendE - _ZN39_INTERNAL_ce328245_4_k_cu_54ad3bbd_97314cuda3std3__419piecewise_constructE)
_ZN39_INTERNAL_ce328245_4_k_cu_54ad3bbd_97314cuda3std3__419piecewise_constructE:
	.zero		1
	.type		_ZN39_INTERNAL_ce328245_4_k_cu_54ad3bbd_97314cuda3std3__45__cpo4cendE,@object
	.size		_ZN39_INTERNAL_ce328245_4_k_cu_54ad3bbd_97314cuda3std3__45__cpo4cendE,(_ZN39_INTERNAL_ce328245_4_k_cu_54ad3bbd_97314cuda3std6ranges3__45__cpo4swapE - _ZN39_INTERNAL_ce328245_4_k_cu_54ad3bbd_97314cuda3std3__45__cpo4cendE)
_ZN39_INTERNAL_ce328245_4_k_cu_54ad3bbd_97314cuda3std3__45__cpo4cendE:
	.zero		1
	.type		_ZN39_INTERNAL_ce328245_4_k_cu_54ad3bbd_97314cuda3std6ranges3__45__cpo4swapE,@object
	.size		_ZN39_INTERNAL_ce328245_4_k_cu_54ad3bbd_97314cuda3std6ranges3__45__cpo4swapE,(.L_11 - _ZN39_INTERNAL_ce328245_4_k_cu_54ad3bbd_97314cuda3std6ranges3__45__cpo4swapE)
_ZN39_INTERNAL_ce328245_4_k_cu_54ad3bbd_97314cuda3std6ranges3__45__cpo4swapE:
	.zero		1
.L_11:


//--------------------- .nv.constant0._ZN7cutlass13device_kernelINS_4gemm6kernel13GemmUniversalIN4cute5tupleIJiiiiEEENS1_10collective13CollectiveMmaINS1_35MainloopSm100TmaUmmaWarpSpecializedILi5ELi2ELi4ENS5_IJNS4_1CILi2EEESB_NSA_ILi1EEEEEEEENS5_IJNSA_ILi128EEENSA_ILi256EEENSA_ILi64EEEEEENS_12float_e5m2_tENS5_IJlSC_lEEESJ_SK_NS4_8TiledMMAINS4_8MMA_AtomIJNS4_10MMA_TraitsINS4_25SM100_MMA_F8F6F4_2x1SM_SSEJSJ_SJ_fSF_SG_NS4_17integral_constantINS4_4UMMA5MajorELSR_0EEESS_NSP_INSQ_7ScaleInELST_0EEESU_EEEEEENS4_6LayoutINS5_IJSC_SC_SC_EEENS5_IJNSA_ILi0EEESZ_SZ_EEEEENS5_IJNS4_10UnderscoreES12_S12_EEEEENS4_28SM100_TMA_2SM_LOAD_MULTICASTENS4_14ComposedLayoutINS4_7SwizzleILi2ELi4ELi3EEENS4_18smem_ptr_flag_bitsILi8EEENSX_INS5_IJNSA_ILi8EEESH_EEENS5_IJSH_SC_EEEEEEEvNS4_8identityENS4_18SM100_TMA_2SM_LOADES1F_vS1G_EENS_8epilogue10collective18CollectiveEpilogueINS1J_23Sm100TmaWarpSpecializedILi4ELi2ELi32ELb0ELb0EEEJNS5_IJSH_SG_SH_EEENS5_IJNSX_ISH_SC_EENSX_INS5_IJNSA_ILi32EEESB_EEENS5_IJSC_SF_EEEEEEEESJ_SK_SJ_SK_NS1J_6fusion15FusionCallbacksIS1N_NS1V_17LinearCombinationISJ_fSJ_fLNS_15FloatRoundStyleE2EEES1O_S1U_JEEENS4_5SM1004TMEM4LOAD26SM100_TMEM_LOAD_32dp32b32xENS4_13SM90_TMA_LOADENS16_INS17_ILi1ELi4ELi3EEES1A_NSX_INS5_IJS1B_S1Q_EEENS5_IJS1Q_SC_EEEEEEENS4_39AutoVectorizingCopyWithAssumedAlignmentILi128EEENS4_14SM90_TMA_STOREES2A_S2C_S2C_EEEvvEEEEvNT_6ParamsE --------------------------
	.section	.nv.constant0._ZN7cutlass13device_kernelINS_4gemm6kernel13GemmUniversalIN4cute5tupleIJiiiiEEENS1_10collective13CollectiveMmaINS1_35MainloopSm100TmaUmmaWarpSpecializedILi5ELi2ELi4ENS5_IJNS4_1CILi2EEESB_NSA_ILi1EEEEEEEENS5_IJNSA_ILi128EEENSA_ILi256EEENSA_ILi64EEEEEENS_12float_e5m2_tENS5_IJlSC_lEEESJ_SK_NS4_8TiledMMAINS4_8MMA_AtomIJNS4_10MMA_TraitsINS4_25SM100_MMA_F8F6F4_2x1SM_SSEJSJ_SJ_fSF_SG_NS4_17integral_constantINS4_4UMMA5MajorELSR_0EEESS_NSP_INSQ_7ScaleInELST_0EEESU_EEEEEENS4_6LayoutINS5_IJSC_SC_SC_EEENS5_IJNSA_ILi0EEESZ_SZ_EEEEENS5_IJNS4_10UnderscoreES12_S12_EEEEENS4_28SM100_TMA_2SM_LOAD_MULTICASTENS4_14ComposedLayoutINS4_7SwizzleILi2ELi4ELi3EEENS4_18smem_ptr_flag_bitsILi8EEENSX_INS5_IJNSA_ILi8EEESH_EEENS5_IJSH_SC_EEEEEEEvNS4_8identityENS4_18SM100_TMA_2SM_LOADES1F_vS1G_EENS_8epilogue10collective18CollectiveEpilogueINS1J_23Sm100TmaWarpSpecializedILi4ELi2ELi32ELb0ELb0EEEJNS5_IJSH_SG_SH_EEENS5_IJNSX_ISH_SC_EENSX_INS5_IJNSA_ILi32EEESB_EEENS5_IJSC_SF_EEEEEEEESJ_SK_SJ_SK_NS1J_6fusion15FusionCallbacksIS1N_NS1V_17LinearCombinationISJ_fSJ_fLNS_15FloatRoundStyleE2EEES1O_S1U_JEEENS4_5SM1004TMEM4LOAD26SM100_TMEM_LOAD_32dp32b32xENS4_13SM90_TMA_LOADENS16_INS17_ILi1ELi4ELi3EEES1A_NSX_INS5_IJS1B_S1Q_EEENS5_IJS1Q_SC_EEEEEEENS4_39AutoVectorizingCopyWithAssumedAlignmentILi128EEENS4_14SM90_TMA_STOREES2A_S2C_S2C_EEEvvEEEEvNT_6ParamsE,"a",@progbits
	.sectionflags	@""
	.align	4
.nv.constant0._ZN7cutlass13device_kernelINS_4gemm6kernel13GemmUniversalIN4cute5tupleIJiiiiEEENS1_10collective13CollectiveMmaINS1_35MainloopSm100TmaUmmaWarpSpecializedILi5ELi2ELi4ENS5_IJNS4_1CILi2EEESB_NSA_ILi1EEEEEEEENS5_IJNSA_ILi128EEENSA_ILi256EEENSA_ILi64EEEEEENS_12float_e5m2_tENS5_IJlSC_lEEESJ_SK_NS4_8TiledMMAINS4_8MMA_AtomIJNS4_10MMA_TraitsINS4_25SM100_MMA_F8F6F4_2x1SM_SSEJSJ_SJ_fSF_SG_NS4_17integral_constantINS4_4UMMA5MajorELSR_0EEESS_NSP_INSQ_7ScaleInELST_0EEESU_EEEEEENS4_6LayoutINS5_IJSC_SC_SC_EEENS5_IJNSA_ILi0EEESZ_SZ_EEEEENS5_IJNS4_10UnderscoreES12_S12_EEEEENS4_28SM100_TMA_2SM_LOAD_MULTICASTENS4_14ComposedLayoutINS4_7SwizzleILi2ELi4ELi3EEENS4_18smem_ptr_flag_bitsILi8EEENSX_INS5_IJNSA_ILi8EEESH_EEENS5_IJSH_SC_EEEEEEEvNS4_8identityENS4_18SM100_TMA_2SM_LOADES1F_vS1G_EENS_8epilogue10collective18CollectiveEpilogueINS1J_23Sm100TmaWarpSpecializedILi4ELi2ELi32ELb0ELb0EEEJNS5_IJSH_SG_SH_EEENS5_IJNSX_ISH_SC_EENSX_INS5_IJNSA_ILi32EEESB_EEENS5_IJSC_SF_EEEEEEEESJ_SK_SJ_SK_NS1J_6fusion15FusionCallbacksIS1N_NS1V_17LinearCombinationISJ_fSJ_fLNS_15FloatRoundStyleE2EEES1O_S1U_JEEENS4_5SM1004TMEM4LOAD26SM100_TMEM_LOAD_32dp32b32xENS4_13SM90_TMA_LOADENS16_INS17_ILi1ELi4ELi3EEES1A_NSX_INS5_IJS1B_S1Q_EEENS5_IJS1Q_SC_EEEEEEENS4_39AutoVectorizingCopyWithAssumedAlignmentILi128EEENS4_14SM90_TMA_STOREES2A_S2C_S2C_EEEvvEEEEvNT_6ParamsE:
	.zero		2944


//--------------------- SYMBOLS --------------------------

	.type		.nv.reservedSmem.offset0,@object
	.size		.nv.reservedSmem.offset0,0x4
	.type		.nv.reservedSmem.cap,@object
	.size		.nv.reservedSmem.cap,0x4
	.type		__assertfail,@function
